//
// Generated by NVIDIA NVVM Compiler
//
// Compiler Build ID: CL-36424714
// Cuda compilation tools, release 13.0, V13.0.88
// Based on NVVM 20.0.0
//

.version 9.0
.target sm_100
.address_size 64

	// .globl	_Z14conv_kernel_p1PfS_iS_iiiS_i

.visible .entry _Z14conv_kernel_p1PfS_iS_iiiS_i(
	.param .u64 .ptr .align 1 _Z14conv_kernel_p1PfS_iS_iiiS_i_param_0,
	.param .u64 .ptr .align 1 _Z14conv_kernel_p1PfS_iS_iiiS_i_param_1,
	.param .u32 _Z14conv_kernel_p1PfS_iS_iiiS_i_param_2,
	.param .u64 .ptr .align 1 _Z14conv_kernel_p1PfS_iS_iiiS_i_param_3,
	.param .u32 _Z14conv_kernel_p1PfS_iS_iiiS_i_param_4,
	.param .u32 _Z14conv_kernel_p1PfS_iS_iiiS_i_param_5,
	.param .u32 _Z14conv_kernel_p1PfS_iS_iiiS_i_param_6,
	.param .u64 .ptr .align 1 _Z14conv_kernel_p1PfS_iS_iiiS_i_param_7,
	.param .u32 _Z14conv_kernel_p1PfS_iS_iiiS_i_param_8
)
{
	.reg .pred 	%p<18>;
	.reg .b32 	%r<62>;
	.reg .b32 	%f<121>;
	.reg .b64 	%rd<31>;

	ld.param.u64 	%rd7, [_Z14conv_kernel_p1PfS_iS_iiiS_i_param_0];
	ld.param.u64 	%rd8, [_Z14conv_kernel_p1PfS_iS_iiiS_i_param_1];
	ld.param.u32 	%r28, [_Z14conv_kernel_p1PfS_iS_iiiS_i_param_2];
	ld.param.u64 	%rd9, [_Z14conv_kernel_p1PfS_iS_iiiS_i_param_3];
	ld.param.u32 	%r29, [_Z14conv_kernel_p1PfS_iS_iiiS_i_param_4];
	ld.param.u32 	%r30, [_Z14conv_kernel_p1PfS_iS_iiiS_i_param_5];
	ld.param.u32 	%r31, [_Z14conv_kernel_p1PfS_iS_iiiS_i_param_6];
	ld.param.u64 	%rd6, [_Z14conv_kernel_p1PfS_iS_iiiS_i_param_7];
	ld.param.u32 	%r32, [_Z14conv_kernel_p1PfS_iS_iiiS_i_param_8];
	cvta.to.global.u64 	%rd1, %rd9;
	cvta.to.global.u64 	%rd2, %rd7;
	cvta.to.global.u64 	%rd3, %rd8;
	mov.u32 	%r1, %ctaid.y;
	mov.u32 	%r33, %ctaid.x;
	mad.lo.s32 	%r2, %r30, %r33, %r1;
	mov.u32 	%r3, %tid.x;
	mov.u32 	%r4, %tid.y;
	sub.s32 	%r34, %r28, %r29;
	add.s32 	%r5, %r34, 1;
	setp.ge.s32 	%p1, %r1, %r30;
	setp.ge.s32 	%p2, %r33, %r31;
	or.pred  	%p3, %p1, %p2;
	max.s32 	%r36, %r3, %r4;
	setp.gt.s32 	%p4, %r36, %r34;
	or.pred  	%p5, %p3, %p4;
	@%p5 bra 	$L__BB0_20;
	setp.lt.s32 	%p6, %r29, 1;
	mov.f32 	%f119, 0f00000000;
	@%p6 bra 	$L__BB0_17;
	mad.lo.s32 	%r6, %r28, %r1, %r3;
	mul.lo.s32 	%r7, %r2, %r29;
	and.b32  	%r8, %r29, 15;
	and.b32  	%r9, %r29, 7;
	and.b32  	%r10, %r29, 2147483632;
	and.b32  	%r11, %r29, 3;
	neg.s32 	%r12, %r10;
	mov.f32 	%f119, 0f00000000;
	mov.b32 	%r55, 0;
$L__BB0_3:
	setp.lt.u32 	%p7, %r29, 16;
	add.s32 	%r40, %r6, %r55;
	mad.lo.s32 	%r14, %r40, %r28, %r4;
	add.s32 	%r41, %r55, %r7;
	mul.lo.s32 	%r15, %r41, %r29;
	mov.b32 	%r60, 0;
	@%p7 bra 	$L__BB0_6;
	mov.u32 	%r56, %r15;
	mov.u32 	%r57, %r14;
	mov.u32 	%r58, %r12;
$L__BB0_5:
	.pragma "nounroll";
	mul.wide.s32 	%rd10, %r57, 4;
	add.s64 	%rd11, %rd2, %rd10;
	mul.wide.s32 	%rd12, %r56, 4;
	add.s64 	%rd13, %rd1, %rd12;
	ld.global.f32 	%f20, [%rd11];
	ld.global.f32 	%f21, [%rd13];
	fma.rn.f32 	%f22, %f20, %f21, %f119;
	ld.global.f32 	%f23, [%rd11+4];
	ld.global.f32 	%f24, [%rd13+4];
	fma.rn.f32 	%f25, %f23, %f24, %f22;
	ld.global.f32 	%f26, [%rd11+8];
	ld.global.f32 	%f27, [%rd13+8];
	fma.rn.f32 	%f28, %f26, %f27, %f25;
	ld.global.f32 	%f29, [%rd11+12];
	ld.global.f32 	%f30, [%rd13+12];
	fma.rn.f32 	%f31, %f29, %f30, %f28;
	ld.global.f32 	%f32, [%rd11+16];
	ld.global.f32 	%f33, [%rd13+16];
	fma.rn.f32 	%f34, %f32, %f33, %f31;
	ld.global.f32 	%f35, [%rd11+20];
	ld.global.f32 	%f36, [%rd13+20];
	fma.rn.f32 	%f37, %f35, %f36, %f34;
	ld.global.f32 	%f38, [%rd11+24];
	ld.global.f32 	%f39, [%rd13+24];
	fma.rn.f32 	%f40, %f38, %f39, %f37;
	ld.global.f32 	%f41, [%rd11+28];
	ld.global.f32 	%f42, [%rd13+28];
	fma.rn.f32 	%f43, %f41, %f42, %f40;
	ld.global.f32 	%f44, [%rd11+32];
	ld.global.f32 	%f45, [%rd13+32];
	fma.rn.f32 	%f46, %f44, %f45, %f43;
	ld.global.f32 	%f47, [%rd11+36];
	ld.global.f32 	%f48, [%rd13+36];
	fma.rn.f32 	%f49, %f47, %f48, %f46;
	ld.global.f32 	%f50, [%rd11+40];
	ld.global.f32 	%f51, [%rd13+40];
	fma.rn.f32 	%f52, %f50, %f51, %f49;
	ld.global.f32 	%f53, [%rd11+44];
	ld.global.f32 	%f54, [%rd13+44];
	fma.rn.f32 	%f55, %f53, %f54, %f52;
	ld.global.f32 	%f56, [%rd11+48];
	ld.global.f32 	%f57, [%rd13+48];
	fma.rn.f32 	%f58, %f56, %f57, %f55;
	ld.global.f32 	%f59, [%rd11+52];
	ld.global.f32 	%f60, [%rd13+52];
	fma.rn.f32 	%f61, %f59, %f60, %f58;
	ld.global.f32 	%f62, [%rd11+56];
	ld.global.f32 	%f63, [%rd13+56];
	fma.rn.f32 	%f64, %f62, %f63, %f61;
	ld.global.f32 	%f65, [%rd11+60];
	ld.global.f32 	%f66, [%rd13+60];
	fma.rn.f32 	%f119, %f65, %f66, %f64;
	add.s32 	%r58, %r58, 16;
	add.s32 	%r57, %r57, 16;
	add.s32 	%r56, %r56, 16;
	setp.ne.s32 	%p8, %r58, 0;
	mov.u32 	%r60, %r10;
	@%p8 bra 	$L__BB0_5;
$L__BB0_6:
	setp.eq.s32 	%p9, %r8, 0;
	@%p9 bra 	$L__BB0_16;
	add.s32 	%r42, %r8, -1;
	setp.lt.u32 	%p10, %r42, 7;
	@%p10 bra 	$L__BB0_9;
	add.s32 	%r43, %r14, %r60;
	mul.wide.s32 	%rd14, %r43, 4;
	add.s64 	%rd15, %rd2, %rd14;
	ld.global.f32 	%f68, [%rd15];
	add.s32 	%r44, %r60, %r15;
	mul.wide.s32 	%rd16, %r44, 4;
	add.s64 	%rd17, %rd1, %rd16;
	ld.global.f32 	%f69, [%rd17];
	fma.rn.f32 	%f70, %f68, %f69, %f119;
	ld.global.f32 	%f71, [%rd15+4];
	ld.global.f32 	%f72, [%rd17+4];
	fma.rn.f32 	%f73, %f71, %f72, %f70;
	ld.global.f32 	%f74, [%rd15+8];
	ld.global.f32 	%f75, [%rd17+8];
	fma.rn.f32 	%f76, %f74, %f75, %f73;
	ld.global.f32 	%f77, [%rd15+12];
	ld.global.f32 	%f78, [%rd17+12];
	fma.rn.f32 	%f79, %f77, %f78, %f76;
	ld.global.f32 	%f80, [%rd15+16];
	ld.global.f32 	%f81, [%rd17+16];
	fma.rn.f32 	%f82, %f80, %f81, %f79;
	ld.global.f32 	%f83, [%rd15+20];
	ld.global.f32 	%f84, [%rd17+20];
	fma.rn.f32 	%f85, %f83, %f84, %f82;
	ld.global.f32 	%f86, [%rd15+24];
	ld.global.f32 	%f87, [%rd17+24];
	fma.rn.f32 	%f88, %f86, %f87, %f85;
	ld.global.f32 	%f89, [%rd15+28];
	ld.global.f32 	%f90, [%rd17+28];
	fma.rn.f32 	%f119, %f89, %f90, %f88;
	add.s32 	%r60, %r60, 8;
$L__BB0_9:
	setp.eq.s32 	%p11, %r9, 0;
	@%p11 bra 	$L__BB0_16;
	add.s32 	%r45, %r9, -1;
	setp.lt.u32 	%p12, %r45, 3;
	@%p12 bra 	$L__BB0_12;
	add.s32 	%r46, %r14, %r60;
	mul.wide.s32 	%rd18, %r46, 4;
	add.s64 	%rd19, %rd2, %rd18;
	ld.global.f32 	%f92, [%rd19];
	add.s32 	%r47, %r60, %r15;
	mul.wide.s32 	%rd20, %r47, 4;
	add.s64 	%rd21, %rd1, %rd20;
	ld.global.f32 	%f93, [%rd21];
	fma.rn.f32 	%f94, %f92, %f93, %f119;
	ld.global.f32 	%f95, [%rd19+4];
	ld.global.f32 	%f96, [%rd21+4];
	fma.rn.f32 	%f97, %f95, %f96, %f94;
	ld.global.f32 	%f98, [%rd19+8];
	ld.global.f32 	%f99, [%rd21+8];
	fma.rn.f32 	%f100, %f98, %f99, %f97;
	ld.global.f32 	%f101, [%rd19+12];
	ld.global.f32 	%f102, [%rd21+12];
	fma.rn.f32 	%f119, %f101, %f102, %f100;
	add.s32 	%r60, %r60, 4;
$L__BB0_12:
	setp.eq.s32 	%p13, %r11, 0;
	@%p13 bra 	$L__BB0_16;
	setp.eq.s32 	%p14, %r11, 1;
	add.s32 	%r48, %r14, %r60;
	mul.wide.s32 	%rd22, %r48, 4;
	add.s64 	%rd4, %rd2, %rd22;
	ld.global.f32 	%f103, [%rd4];
	add.s32 	%r49, %r60, %r15;
	mul.wide.s32 	%rd23, %r49, 4;
	add.s64 	%rd5, %rd1, %rd23;
	ld.global.f32 	%f104, [%rd5];
	fma.rn.f32 	%f119, %f103, %f104, %f119;
	@%p14 bra 	$L__BB0_16;
	setp.eq.s32 	%p15, %r11, 2;
	ld.global.f32 	%f105, [%rd4+4];
	ld.global.f32 	%f106, [%rd5+4];
	fma.rn.f32 	%f119, %f105, %f106, %f119;
	@%p15 bra 	$L__BB0_16;
	ld.global.f32 	%f107, [%rd4+8];
	ld.global.f32 	%f108, [%rd5+8];
	fma.rn.f32 	%f119, %f107, %f108, %f119;
$L__BB0_16:
	add.s32 	%r55, %r55, 1;
	setp.ne.s32 	%p16, %r55, %r29;
	@%p16 bra 	$L__BB0_3;
$L__BB0_17:
	setp.ne.s32 	%p17, %r32, 0;
	@%p17 bra 	$L__BB0_19;
	mad.lo.s32 	%r52, %r5, %r3, %r4;
	mul.lo.s32 	%r53, %r31, %r30;
	mad.lo.s32 	%r54, %r53, %r52, %r2;
	mul.wide.s32 	%rd29, %r54, 4;
	add.s64 	%rd30, %rd3, %rd29;
	st.global.f32 	[%rd30], %f119;
	bra.uni 	$L__BB0_20;
$L__BB0_19:
	cvta.to.global.u64 	%rd24, %rd6;
	mul.wide.s32 	%rd25, %r2, 4;
	add.s64 	%rd26, %rd24, %rd25;
	ld.global.f32 	%f109, [%rd26];
	add.f32 	%f110, %f119, %f109;
	mad.lo.s32 	%r50, %r2, %r5, %r3;
	mad.lo.s32 	%r51, %r50, %r5, %r4;
	mul.wide.s32 	%rd27, %r51, 4;
	add.s64 	%rd28, %rd3, %rd27;
	st.global.f32 	[%rd28], %f110;
$L__BB0_20:
	ret;

}
	// .globl	_Z14conv_kernel_p2PfS_iiiS_
.visible .entry _Z14conv_kernel_p2PfS_iiiS_(
	.param .u64 .ptr .align 1 _Z14conv_kernel_p2PfS_iiiS__param_0,
	.param .u64 .ptr .align 1 _Z14conv_kernel_p2PfS_iiiS__param_1,
	.param .u32 _Z14conv_kernel_p2PfS_iiiS__param_2,
	.param .u32 _Z14conv_kernel_p2PfS_iiiS__param_3,
	.param .u32 _Z14conv_kernel_p2PfS_iiiS__param_4,
	.param .u64 .ptr .align 1 _Z14conv_kernel_p2PfS_iiiS__param_5
)
{
	.reg .pred 	%p<15>;
	.reg .b32 	%r<42>;
	.reg .b32 	%f<85>;
	.reg .b64 	%rd<20>;

	ld.param.u64 	%rd5, [_Z14conv_kernel_p2PfS_iiiS__param_0];
	ld.param.u64 	%rd3, [_Z14conv_kernel_p2PfS_iiiS__param_1];
	ld.param.u32 	%r25, [_Z14conv_kernel_p2PfS_iiiS__param_2];
	ld.param.u32 	%r26, [_Z14conv_kernel_p2PfS_iiiS__param_3];
	ld.param.u32 	%r27, [_Z14conv_kernel_p2PfS_iiiS__param_4];
	ld.param.u64 	%rd4, [_Z14conv_kernel_p2PfS_iiiS__param_5];
	cvta.to.global.u64 	%rd1, %rd5;
	mov.u32 	%r1, %ctaid.x;
	mov.u32 	%r2, %tid.x;
	mov.u32 	%r3, %tid.y;
	setp.ge.s32 	%p1, %r1, %r25;
	setp.ge.s32 	%p2, %r2, %r27;
	or.pred  	%p3, %p1, %p2;
	setp.ge.s32 	%p4, %r3, %r27;
	or.pred  	%p5, %p4, %p3;
	@%p5 bra 	$L__BB1_15;
	setp.lt.s32 	%p6, %r26, 1;
	mov.f32 	%f84, 0f00000000;
	@%p6 bra 	$L__BB1_14;
	mad.lo.s32 	%r29, %r27, %r2, %r3;
	mad.lo.s32 	%r30, %r29, %r25, %r1;
	mul.lo.s32 	%r4, %r30, %r26;
	and.b32  	%r5, %r26, 15;
	setp.lt.u32 	%p7, %r26, 16;
	mov.f32 	%f84, 0f00000000;
	mov.b32 	%r38, 0;
	@%p7 bra 	$L__BB1_5;
	and.b32  	%r38, %r26, 2147483632;
	neg.s32 	%r36, %r38;
	add.s64 	%rd2, %rd1, 32;
	mov.f32 	%f84, 0f00000000;
	mov.u32 	%r35, %r4;
$L__BB1_4:
	.pragma "nounroll";
	mul.wide.s32 	%rd6, %r35, 4;
	add.s64 	%rd7, %rd2, %rd6;
	ld.global.f32 	%f18, [%rd7+-32];
	add.f32 	%f19, %f84, %f18;
	ld.global.f32 	%f20, [%rd7+-28];
	add.f32 	%f21, %f19, %f20;
	ld.global.f32 	%f22, [%rd7+-24];
	add.f32 	%f23, %f21, %f22;
	ld.global.f32 	%f24, [%rd7+-20];
	add.f32 	%f25, %f23, %f24;
	ld.global.f32 	%f26, [%rd7+-16];
	add.f32 	%f27, %f25, %f26;
	ld.global.f32 	%f28, [%rd7+-12];
	add.f32 	%f29, %f27, %f28;
	ld.global.f32 	%f30, [%rd7+-8];
	add.f32 	%f31, %f29, %f30;
	ld.global.f32 	%f32, [%rd7+-4];
	add.f32 	%f33, %f31, %f32;
	ld.global.f32 	%f34, [%rd7];
	add.f32 	%f35, %f33, %f34;
	ld.global.f32 	%f36, [%rd7+4];
	add.f32 	%f37, %f35, %f36;
	ld.global.f32 	%f38, [%rd7+8];
	add.f32 	%f39, %f37, %f38;
	ld.global.f32 	%f40, [%rd7+12];
	add.f32 	%f41, %f39, %f40;
	ld.global.f32 	%f42, [%rd7+16];
	add.f32 	%f43, %f41, %f42;
	ld.global.f32 	%f44, [%rd7+20];
	add.f32 	%f45, %f43, %f44;
	ld.global.f32 	%f46, [%rd7+24];
	add.f32 	%f47, %f45, %f46;
	ld.global.f32 	%f48, [%rd7+28];
	add.f32 	%f84, %f47, %f48;
	add.s32 	%r36, %r36, 16;
	add.s32 	%r35, %r35, 16;
	setp.ne.s32 	%p8, %r36, 0;
	@%p8 bra 	$L__BB1_4;
$L__BB1_5:
	setp.eq.s32 	%p9, %r5, 0;
	@%p9 bra 	$L__BB1_14;
	and.b32  	%r13, %r26, 7;
	setp.lt.u32 	%p10, %r5, 8;
	@%p10 bra 	$L__BB1_8;
	add.s32 	%r31, %r38, %r4;
	mul.wide.s32 	%rd8, %r31, 4;
	add.s64 	%rd9, %rd1, %rd8;
	ld.global.f32 	%f50, [%rd9];
	add.f32 	%f51, %f84, %f50;
	ld.global.f32 	%f52, [%rd9+4];
	add.f32 	%f53, %f51, %f52;
	ld.global.f32 	%f54, [%rd9+8];
	add.f32 	%f55, %f53, %f54;
	ld.global.f32 	%f56, [%rd9+12];
	add.f32 	%f57, %f55, %f56;
	ld.global.f32 	%f58, [%rd9+16];
	add.f32 	%f59, %f57, %f58;
	ld.global.f32 	%f60, [%rd9+20];
	add.f32 	%f61, %f59, %f60;
	ld.global.f32 	%f62, [%rd9+24];
	add.f32 	%f63, %f61, %f62;
	ld.global.f32 	%f64, [%rd9+28];
	add.f32 	%f84, %f63, %f64;
	add.s32 	%r38, %r38, 8;
$L__BB1_8:
	setp.eq.s32 	%p11, %r13, 0;
	@%p11 bra 	$L__BB1_14;
	and.b32  	%r16, %r26, 3;
	setp.lt.u32 	%p12, %r13, 4;
	@%p12 bra 	$L__BB1_11;
	add.s32 	%r32, %r38, %r4;
	mul.wide.s32 	%rd10, %r32, 4;
	add.s64 	%rd11, %rd1, %rd10;
	ld.global.f32 	%f66, [%rd11];
	add.f32 	%f67, %f84, %f66;
	ld.global.f32 	%f68, [%rd11+4];
	add.f32 	%f69, %f67, %f68;
	ld.global.f32 	%f70, [%rd11+8];
	add.f32 	%f71, %f69, %f70;
	ld.global.f32 	%f72, [%rd11+12];
	add.f32 	%f84, %f71, %f72;
	add.s32 	%r38, %r38, 4;
$L__BB1_11:
	setp.eq.s32 	%p13, %r16, 0;
	@%p13 bra 	$L__BB1_14;
	add.s32 	%r41, %r38, %r4;
	neg.s32 	%r40, %r16;
$L__BB1_13:
	.pragma "nounroll";
	mul.wide.s32 	%rd12, %r41, 4;
	add.s64 	%rd13, %rd1, %rd12;
	ld.global.f32 	%f73, [%rd13];
	add.f32 	%f84, %f84, %f73;
	add.s32 	%r41, %r41, 1;
	add.s32 	%r40, %r40, 1;
	setp.ne.s32 	%p14, %r40, 0;
	@%p14 bra 	$L__BB1_13;
$L__BB1_14:
	cvta.to.global.u64 	%rd14, %rd4;
	mul.wide.u32 	%rd15, %r1, 4;
	add.s64 	%rd16, %rd14, %rd15;
	ld.global.f32 	%f74, [%rd16];
	add.f32 	%f75, %f84, %f74;
	mad.lo.s32 	%r33, %r27, %r1, %r2;
	mad.lo.s32 	%r34, %r33, %r27, %r3;
	cvta.to.global.u64 	%rd17, %rd3;
	mul.wide.s32 	%rd18, %r34, 4;
	add.s64 	%rd19, %rd17, %rd18;
	st.global.f32 	[%rd19], %f75;
$L__BB1_15:
	ret;

}
	// .globl	_Z14maxpool_kernelPfS_iiii
.visible .entry _Z14maxpool_kernelPfS_iiii(
	.param .u64 .ptr .align 1 _Z14maxpool_kernelPfS_iiii_param_0,
	.param .u64 .ptr .align 1 _Z14maxpool_kernelPfS_iiii_param_1,
	.param .u32 _Z14maxpool_kernelPfS_iiii_param_2,
	.param .u32 _Z14maxpool_kernelPfS_iiii_param_3,
	.param .u32 _Z14maxpool_kernelPfS_iiii_param_4,
	.param .u32 _Z14maxpool_kernelPfS_iiii_param_5
)
{
	.reg .pred 	%p<17>;
	.reg .b32 	%r<55>;
	.reg .b32 	%f<88>;
	.reg .b64 	%rd<16>;

	ld.param.u64 	%rd5, [_Z14maxpool_kernelPfS_iiii_param_0];
	ld.param.u64 	%rd4, [_Z14maxpool_kernelPfS_iiii_param_1];
	ld.param.u32 	%r24, [_Z14maxpool_kernelPfS_iiii_param_2];
	ld.param.u32 	%r25, [_Z14maxpool_kernelPfS_iiii_param_3];
	ld.param.u32 	%r26, [_Z14maxpool_kernelPfS_iiii_param_4];
	ld.param.u32 	%r27, [_Z14maxpool_kernelPfS_iiii_param_5];
	cvta.to.global.u64 	%rd1, %rd5;
	mov.u32 	%r1, %ctaid.x;
	mov.u32 	%r2, %tid.x;
	mov.u32 	%r3, %tid.y;
	setp.ge.s32 	%p1, %r1, %r27;
	@%p1 bra 	$L__BB2_20;
	rem.s32 	%r28, %r2, %r26;
	setp.ne.s32 	%p2, %r28, 0;
	@%p2 bra 	$L__BB2_20;
	rem.s32 	%r30, %r3, %r26;
	setp.ne.s32 	%p3, %r30, 0;
	add.s32 	%r32, %r25, %r2;
	add.s32 	%r33, %r25, %r3;
	max.s32 	%r34, %r32, %r33;
	setp.gt.s32 	%p4, %r34, %r24;
	or.pred  	%p5, %p4, %p3;
	@%p5 bra 	$L__BB2_20;
	setp.lt.s32 	%p6, %r25, 1;
	mov.f32 	%f86, 0f00000000;
	@%p6 bra 	$L__BB2_19;
	mad.lo.s32 	%r4, %r24, %r1, %r2;
	and.b32  	%r5, %r25, 15;
	add.s32 	%r6, %r5, -1;
	and.b32  	%r7, %r25, 7;
	add.s32 	%r8, %r7, -1;
	and.b32  	%r9, %r25, 2147483632;
	and.b32  	%r10, %r25, 3;
	neg.s32 	%r11, %r9;
	add.s64 	%rd2, %rd1, 32;
	mov.f32 	%f86, 0f00000000;
	mov.b32 	%r49, 0;
$L__BB2_5:
	setp.lt.u32 	%p7, %r25, 16;
	add.s32 	%r37, %r4, %r49;
	mad.lo.s32 	%r13, %r37, %r24, %r3;
	mov.b32 	%r53, 0;
	@%p7 bra 	$L__BB2_8;
	mov.u32 	%r50, %r13;
	mov.u32 	%r51, %r11;
$L__BB2_7:
	.pragma "nounroll";
	mul.wide.s32 	%rd6, %r50, 4;
	add.s64 	%rd7, %rd2, %rd6;
	ld.global.f32 	%f20, [%rd7+-32];
	max.f32 	%f21, %f86, %f20;
	ld.global.f32 	%f22, [%rd7+-28];
	max.f32 	%f23, %f21, %f22;
	ld.global.f32 	%f24, [%rd7+-24];
	max.f32 	%f25, %f23, %f24;
	ld.global.f32 	%f26, [%rd7+-20];
	max.f32 	%f27, %f25, %f26;
	ld.global.f32 	%f28, [%rd7+-16];
	max.f32 	%f29, %f27, %f28;
	ld.global.f32 	%f30, [%rd7+-12];
	max.f32 	%f31, %f29, %f30;
	ld.global.f32 	%f32, [%rd7+-8];
	max.f32 	%f33, %f31, %f32;
	ld.global.f32 	%f34, [%rd7+-4];
	max.f32 	%f35, %f33, %f34;
	ld.global.f32 	%f36, [%rd7];
	max.f32 	%f37, %f35, %f36;
	ld.global.f32 	%f38, [%rd7+4];
	max.f32 	%f39, %f37, %f38;
	ld.global.f32 	%f40, [%rd7+8];
	max.f32 	%f41, %f39, %f40;
	ld.global.f32 	%f42, [%rd7+12];
	max.f32 	%f43, %f41, %f42;
	ld.global.f32 	%f44, [%rd7+16];
	max.f32 	%f45, %f43, %f44;
	ld.global.f32 	%f46, [%rd7+20];
	max.f32 	%f47, %f45, %f46;
	ld.global.f32 	%f48, [%rd7+24];
	max.f32 	%f49, %f47, %f48;
	ld.global.f32 	%f50, [%rd7+28];
	max.f32 	%f86, %f49, %f50;
	add.s32 	%r51, %r51, 16;
	add.s32 	%r50, %r50, 16;
	setp.ne.s32 	%p8, %r51, 0;
	mov.u32 	%r53, %r9;
	@%p8 bra 	$L__BB2_7;
$L__BB2_8:
	setp.eq.s32 	%p9, %r5, 0;
	@%p9 bra 	$L__BB2_18;
	setp.lt.u32 	%p10, %r6, 7;
	@%p10 bra 	$L__BB2_11;
	add.s32 	%r38, %r13, %r53;
	mul.wide.s32 	%rd8, %r38, 4;
	add.s64 	%rd9, %rd1, %rd8;
	ld.global.f32 	%f52, [%rd9];
	max.f32 	%f53, %f86, %f52;
	ld.global.f32 	%f54, [%rd9+4];
	max.f32 	%f55, %f53, %f54;
	ld.global.f32 	%f56, [%rd9+8];
	max.f32 	%f57, %f55, %f56;
	ld.global.f32 	%f58, [%rd9+12];
	max.f32 	%f59, %f57, %f58;
	ld.global.f32 	%f60, [%rd9+16];
	max.f32 	%f61, %f59, %f60;
	ld.global.f32 	%f62, [%rd9+20];
	max.f32 	%f63, %f61, %f62;
	ld.global.f32 	%f64, [%rd9+24];
	max.f32 	%f65, %f63, %f64;
	ld.global.f32 	%f66, [%rd9+28];
	max.f32 	%f86, %f65, %f66;
	add.s32 	%r53, %r53, 8;
$L__BB2_11:
	setp.eq.s32 	%p11, %r7, 0;
	@%p11 bra 	$L__BB2_18;
	setp.lt.u32 	%p12, %r8, 3;
	@%p12 bra 	$L__BB2_14;
	add.s32 	%r39, %r13, %r53;
	mul.wide.s32 	%rd10, %r39, 4;
	add.s64 	%rd11, %rd1, %rd10;
	ld.global.f32 	%f68, [%rd11];
	max.f32 	%f69, %f86, %f68;
	ld.global.f32 	%f70, [%rd11+4];
	max.f32 	%f71, %f69, %f70;
	ld.global.f32 	%f72, [%rd11+8];
	max.f32 	%f73, %f71, %f72;
	ld.global.f32 	%f74, [%rd11+12];
	max.f32 	%f86, %f73, %f74;
	add.s32 	%r53, %r53, 4;
$L__BB2_14:
	setp.eq.s32 	%p13, %r10, 0;
	@%p13 bra 	$L__BB2_18;
	setp.eq.s32 	%p14, %r10, 1;
	add.s32 	%r40, %r13, %r53;
	mul.wide.s32 	%rd12, %r40, 4;
	add.s64 	%rd3, %rd1, %rd12;
	ld.global.f32 	%f75, [%rd3];
	max.f32 	%f86, %f86, %f75;
	@%p14 bra 	$L__BB2_18;
	setp.eq.s32 	%p15, %r10, 2;
	ld.global.f32 	%f76, [%rd3+4];
	max.f32 	%f86, %f86, %f76;
	@%p15 bra 	$L__BB2_18;
	ld.global.f32 	%f77, [%rd3+8];
	max.f32 	%f86, %f86, %f77;
$L__BB2_18:
	add.s32 	%r49, %r49, 1;
	setp.ne.s32 	%p16, %r49, %r25;
	@%p16 bra 	$L__BB2_5;
$L__BB2_19:
	sub.s32 	%r41, %r24, %r25;
	div.s32 	%r42, %r41, %r26;
	mad.lo.s32 	%r43, %r1, %r42, %r1;
	div.s32 	%r44, %r2, %r26;
	add.s32 	%r45, %r44, %r43;
	mad.lo.s32 	%r46, %r45, %r42, %r45;
	div.s32 	%r47, %r3, %r26;
	add.s32 	%r48, %r46, %r47;
	cvta.to.global.u64 	%rd13, %rd4;
	mul.wide.s32 	%rd14, %r48, 4;
	add.s64 	%rd15, %rd13, %rd14;
	st.global.f32 	[%rd15], %f86;
$L__BB2_20:
	ret;

}
	// .globl	_Z9fc_kernelPfS_S_S_ii
.visible .entry _Z9fc_kernelPfS_S_S_ii(
	.param .u64 .ptr .align 1 _Z9fc_kernelPfS_S_S_ii_param_0,
	.param .u64 .ptr .align 1 _Z9fc_kernelPfS_S_S_ii_param_1,
	.param .u64 .ptr .align 1 _Z9fc_kernelPfS_S_S_ii_param_2,
	.param .u64 .ptr .align 1 _Z9fc_kernelPfS_S_S_ii_param_3,
	.param .u32 _Z9fc_kernelPfS_S_S_ii_param_4,
	.param .u32 _Z9fc_kernelPfS_S_S_ii_param_5
)
{
	.reg .pred 	%p<10>;
	.reg .b32 	%r<28>;
	.reg .b32 	%f<114>;
	.reg .b64 	%rd<50>;

	ld.param.u64 	%rd17, [_Z9fc_kernelPfS_S_S_ii_param_0];
	ld.param.u64 	%rd15, [_Z9fc_kernelPfS_S_S_ii_param_1];
	ld.param.u64 	%rd18, [_Z9fc_kernelPfS_S_S_ii_param_2];
	ld.param.u64 	%rd16, [_Z9fc_kernelPfS_S_S_ii_param_3];
	ld.param.u32 	%r18, [_Z9fc_kernelPfS_S_S_ii_param_4];
	cvta.to.global.u64 	%rd1, %rd18;
	cvta.to.global.u64 	%rd2, %rd17;
	mov.u32 	%r1, %tid.x;
	setp.lt.s32 	%p1, %r18, 1;
	mov.f32 	%f113, 0f00000000;
	@%p1 bra 	$L__BB3_13;
	mul.lo.s32 	%r2, %r18, %r1;
	and.b32  	%r3, %r18, 15;
	setp.lt.u32 	%p2, %r18, 16;
	mov.f32 	%f113, 0f00000000;
	mov.b32 	%r25, 0;
	@%p2 bra 	$L__BB3_4;
	and.b32  	%r25, %r18, 2147483632;
	neg.s32 	%r23, %r25;
	add.s64 	%rd47, %rd2, 32;
	mul.wide.u32 	%rd19, %r2, 4;
	add.s64 	%rd20, %rd19, %rd1;
	add.s64 	%rd46, %rd20, 32;
	mov.f32 	%f113, 0f00000000;
$L__BB3_3:
	.pragma "nounroll";
	ld.global.f32 	%f18, [%rd47+-32];
	ld.global.f32 	%f19, [%rd46+-32];
	fma.rn.f32 	%f20, %f18, %f19, %f113;
	ld.global.f32 	%f21, [%rd47+-28];
	ld.global.f32 	%f22, [%rd46+-28];
	fma.rn.f32 	%f23, %f21, %f22, %f20;
	ld.global.f32 	%f24, [%rd47+-24];
	ld.global.f32 	%f25, [%rd46+-24];
	fma.rn.f32 	%f26, %f24, %f25, %f23;
	ld.global.f32 	%f27, [%rd47+-20];
	ld.global.f32 	%f28, [%rd46+-20];
	fma.rn.f32 	%f29, %f27, %f28, %f26;
	ld.global.f32 	%f30, [%rd47+-16];
	ld.global.f32 	%f31, [%rd46+-16];
	fma.rn.f32 	%f32, %f30, %f31, %f29;
	ld.global.f32 	%f33, [%rd47+-12];
	ld.global.f32 	%f34, [%rd46+-12];
	fma.rn.f32 	%f35, %f33, %f34, %f32;
	ld.global.f32 	%f36, [%rd47+-8];
	ld.global.f32 	%f37, [%rd46+-8];
	fma.rn.f32 	%f38, %f36, %f37, %f35;
	ld.global.f32 	%f39, [%rd47+-4];
	ld.global.f32 	%f40, [%rd46+-4];
	fma.rn.f32 	%f41, %f39, %f40, %f38;
	ld.global.f32 	%f42, [%rd47];
	ld.global.f32 	%f43, [%rd46];
	fma.rn.f32 	%f44, %f42, %f43, %f41;
	ld.global.f32 	%f45, [%rd47+4];
	ld.global.f32 	%f46, [%rd46+4];
	fma.rn.f32 	%f47, %f45, %f46, %f44;
	ld.global.f32 	%f48, [%rd47+8];
	ld.global.f32 	%f49, [%rd46+8];
	fma.rn.f32 	%f50, %f48, %f49, %f47;
	ld.global.f32 	%f51, [%rd47+12];
	ld.global.f32 	%f52, [%rd46+12];
	fma.rn.f32 	%f53, %f51, %f52, %f50;
	ld.global.f32 	%f54, [%rd47+16];
	ld.global.f32 	%f55, [%rd46+16];
	fma.rn.f32 	%f56, %f54, %f55, %f53;
	ld.global.f32 	%f57, [%rd47+20];
	ld.global.f32 	%f58, [%rd46+20];
	fma.rn.f32 	%f59, %f57, %f58, %f56;
	ld.global.f32 	%f60, [%rd47+24];
	ld.global.f32 	%f61, [%rd46+24];
	fma.rn.f32 	%f62, %f60, %f61, %f59;
	ld.global.f32 	%f63, [%rd47+28];
	ld.global.f32 	%f64, [%rd46+28];
	fma.rn.f32 	%f113, %f63, %f64, %f62;
	add.s32 	%r23, %r23, 16;
	add.s64 	%rd47, %rd47, 64;
	add.s64 	%rd46, %rd46, 64;
	setp.ne.s32 	%p3, %r23, 0;
	@%p3 bra 	$L__BB3_3;
$L__BB3_4:
	setp.eq.s32 	%p4, %r3, 0;
	@%p4 bra 	$L__BB3_13;
	and.b32  	%r9, %r18, 7;
	setp.lt.u32 	%p5, %r3, 8;
	@%p5 bra 	$L__BB3_7;
	cvt.u64.u32 	%rd21, %r25;
	mul.wide.u32 	%rd22, %r25, 4;
	add.s64 	%rd23, %rd2, %rd22;
	ld.global.f32 	%f66, [%rd23];
	add.s32 	%r20, %r25, %r2;
	mul.wide.u32 	%rd24, %r20, 4;
	add.s64 	%rd25, %rd1, %rd24;
	ld.global.f32 	%f67, [%rd25];
	fma.rn.f32 	%f68, %f66, %f67, %f113;
	ld.global.f32 	%f69, [%rd23+4];
	cvt.u64.u32 	%rd26, %r2;
	add.s64 	%rd27, %rd21, %rd26;
	shl.b64 	%rd28, %rd27, 2;
	add.s64 	%rd29, %rd1, %rd28;
	ld.global.f32 	%f70, [%rd29+4];
	fma.rn.f32 	%f71, %f69, %f70, %f68;
	ld.global.f32 	%f72, [%rd23+8];
	ld.global.f32 	%f73, [%rd29+8];
	fma.rn.f32 	%f74, %f72, %f73, %f71;
	ld.global.f32 	%f75, [%rd23+12];
	ld.global.f32 	%f76, [%rd29+12];
	fma.rn.f32 	%f77, %f75, %f76, %f74;
	ld.global.f32 	%f78, [%rd23+16];
	ld.global.f32 	%f79, [%rd29+16];
	fma.rn.f32 	%f80, %f78, %f79, %f77;
	ld.global.f32 	%f81, [%rd23+20];
	ld.global.f32 	%f82, [%rd29+20];
	fma.rn.f32 	%f83, %f81, %f82, %f80;
	ld.global.f32 	%f84, [%rd23+24];
	ld.global.f32 	%f85, [%rd29+24];
	fma.rn.f32 	%f86, %f84, %f85, %f83;
	ld.global.f32 	%f87, [%rd23+28];
	ld.global.f32 	%f88, [%rd29+28];
	fma.rn.f32 	%f113, %f87, %f88, %f86;
	add.s32 	%r25, %r25, 8;
$L__BB3_7:
	setp.eq.s32 	%p6, %r9, 0;
	@%p6 bra 	$L__BB3_13;
	and.b32  	%r12, %r18, 3;
	setp.lt.u32 	%p7, %r9, 4;
	@%p7 bra 	$L__BB3_10;
	cvt.u64.u32 	%rd30, %r25;
	mul.wide.u32 	%rd31, %r25, 4;
	add.s64 	%rd32, %rd2, %rd31;
	ld.global.f32 	%f90, [%rd32];
	add.s32 	%r21, %r25, %r2;
	mul.wide.u32 	%rd33, %r21, 4;
	add.s64 	%rd34, %rd1, %rd33;
	ld.global.f32 	%f91, [%rd34];
	fma.rn.f32 	%f92, %f90, %f91, %f113;
	ld.global.f32 	%f93, [%rd32+4];
	cvt.u64.u32 	%rd35, %r2;
	add.s64 	%rd36, %rd30, %rd35;
	shl.b64 	%rd37, %rd36, 2;
	add.s64 	%rd38, %rd1, %rd37;
	ld.global.f32 	%f94, [%rd38+4];
	fma.rn.f32 	%f95, %f93, %f94, %f92;
	ld.global.f32 	%f96, [%rd32+8];
	ld.global.f32 	%f97, [%rd38+8];
	fma.rn.f32 	%f98, %f96, %f97, %f95;
	ld.global.f32 	%f99, [%rd32+12];
	ld.global.f32 	%f100, [%rd38+12];
	fma.rn.f32 	%f113, %f99, %f100, %f98;
	add.s32 	%r25, %r25, 4;
$L__BB3_10:
	setp.eq.s32 	%p8, %r12, 0;
	@%p8 bra 	$L__BB3_13;
	add.s32 	%r22, %r25, %r2;
	mul.wide.u32 	%rd39, %r22, 4;
	add.s64 	%rd49, %rd1, %rd39;
	mul.wide.u32 	%rd40, %r25, 4;
	add.s64 	%rd48, %rd2, %rd40;
	neg.s32 	%r27, %r12;
$L__BB3_12:
	.pragma "nounroll";
	ld.global.f32 	%f101, [%rd48];
	ld.global.f32 	%f102, [%rd49];
	fma.rn.f32 	%f113, %f101, %f102, %f113;
	add.s64 	%rd49, %rd49, 4;
	add.s64 	%rd48, %rd48, 4;
	add.s32 	%r27, %r27, 1;
	setp.ne.s32 	%p9, %r27, 0;
	@%p9 bra 	$L__BB3_12;
$L__BB3_13:
	cvta.to.global.u64 	%rd41, %rd16;
	cvta.to.global.u64 	%rd42, %rd15;
	mul.wide.u32 	%rd43, %r1, 4;
	add.s64 	%rd44, %rd41, %rd43;
	ld.global.f32 	%f103, [%rd44];
	add.f32 	%f104, %f113, %f103;
	add.s64 	%rd45, %rd42, %rd43;
	st.global.f32 	[%rd45], %f104;
	ret;

}


// ===== COMPILED SASS (sm_100) =====

	.target	sm_100

	.elftype	@"ET_EXEC"


//--------------------- .note.nv.tkinfo           --------------------------
	.section	.note.nv.tkinfo,"",@"SHT_NOTE"
	.sectionflags	@"SHF_NOTE_NV_TKINFO"
	.tkinfo
        /*0018*/ 	.word	0x00000002
        /*0030*/ 	.string	""
        /*0030*/ 	.string	"ptxas"
        /*0030*/ 	.string	"Cuda compilation tools, release 13.0, V13.0.88"
        /*0030*/ 	.string	"Build cuda_13.0.r13.0/compiler.36424714_0"
        /*0030*/ 	.string	"-arch sm_100 -m 64 "



//--------------------- .note.nv.cuinfo           --------------------------
	.section	.note.nv.cuinfo,"",@"SHT_NOTE"
	.sectionflags	@"SHF_NOTE_NV_CUINFO"
        /*0018*/ 	.short	0x0002
        /*001a*/ 	.short	0x0064
        /*001c*/ 	.short	0x0082
	.zero		2


//--------------------- .nv.info                  --------------------------
	.section	.nv.info,"",@"SHT_CUDA_INFO"
	.align	4


	//----- nvinfo : EIATTR_REGCOUNT
	.align		4
        /*0000*/ 	.byte	0x04, 0x2f
        /*0002*/ 	.short	(.L_1 - .L_0)
	.align		4
.L_0:
        /*0004*/ 	.word	index@(_Z14conv_kernel_p1PfS_iS_iiiS_i)
        /*0008*/ 	.word	0x00000020


	//----- nvinfo : EIATTR_FRAME_SIZE
	.align		4
.L_1:
        /*000c*/ 	.byte	0x04, 0x11
        /*000e*/ 	.short	(.L_3 - .L_2)
	.align		4
.L_2:
        /*0010*/ 	.word	index@(_Z14conv_kernel_p1PfS_iS_iiiS_i)
        /*0014*/ 	.word	0x00000000


	//----- nvinfo : EIATTR_REGCOUNT
	.align		4
.L_3:
        /*0018*/ 	.byte	0x04, 0x2f
        /*001a*/ 	.short	(.L_5 - .L_4)
	.align		4
.L_4:
        /*001c*/ 	.word	index@(_Z14conv_kernel_p2PfS_iiiS_)
        /*0020*/ 	.word	0x0000001f


	//----- nvinfo : EIATTR_FRAME_SIZE
	.align		4
.L_5:
        /*0024*/ 	.byte	0x04, 0x11
        /*0026*/ 	.short	(.L_7 - .L_6)
	.align		4
.L_6:
        /*0028*/ 	.word	index@(_Z14conv_kernel_p2PfS_iiiS_)
        /*002c*/ 	.word	0x00000000


	//----- nvinfo : EIATTR_REGCOUNT
	.align		4
.L_7:
        /*0030*/ 	.byte	0x04, 0x2f
        /*0032*/ 	.short	(.L_9 - .L_8)
	.align		4
.L_8:
        /*0034*/ 	.word	index@(_Z14maxpool_kernelPfS_iiii)
        /*0038*/ 	.word	0x0000001e


	//----- nvinfo : EIATTR_FRAME_SIZE
	.align		4
.L_9:
        /*003c*/ 	.byte	0x04, 0x11
        /*003e*/ 	.short	(.L_11 - .L_10)
	.align		4
.L_10:
        /*0040*/ 	.word	index@(_Z14maxpool_kernelPfS_iiii)
        /*0044*/ 	.word	0x00000000


	//----- nvinfo : EIATTR_REGCOUNT
	.align		4
.L_11:
        /*0048*/ 	.byte	0x04, 0x2f
        /*004a*/ 	.short	(.L_13 - .L_12)
	.align		4
.L_12:
        /*004c*/ 	.word	index@(_Z9fc_kernelPfS_S_S_ii)
        /*0050*/ 	.word	0x0000001e


	//----- nvinfo : EIATTR_FRAME_SIZE
	.align		4
.L_13:
        /*0054*/ 	.byte	0x04, 0x11
        /*0056*/ 	.short	(.L_15 - .L_14)
	.align		4
.L_14:
        /*0058*/ 	.word	index@(_Z9fc_kernelPfS_S_S_ii)
        /*005c*/ 	.word	0x00000000


	//----- nvinfo : EIATTR_MIN_STACK_SIZE
	.align		4
.L_15:
        /*0060*/ 	.byte	0x04, 0x12
        /*0062*/ 	.short	(.L_17 - .L_16)
	.align		4
.L_16:
        /*0064*/ 	.word	index@(_Z9fc_kernelPfS_S_S_ii)
        /*0068*/ 	.word	0x00000000


	//----- nvinfo : EIATTR_MIN_STACK_SIZE
	.align		4
.L_17:
        /*006c*/ 	.byte	0x04, 0x12
        /*006e*/ 	.short	(.L_19 - .L_18)
	.align		4
.L_18:
        /*0070*/ 	.word	index@(_Z14maxpool_kernelPfS_iiii)
        /*0074*/ 	.word	0x00000000


	//----- nvinfo : EIATTR_MIN_STACK_SIZE
	.align		4
.L_19:
        /*0078*/ 	.byte	0x04, 0x12
        /*007a*/ 	.short	(.L_21 - .L_20)
	.align		4
.L_20:
        /*007c*/ 	.word	index@(_Z14conv_kernel_p2PfS_iiiS_)
        /*0080*/ 	.word	0x00000000


	//----- nvinfo : EIATTR_MIN_STACK_SIZE
	.align		4
.L_21:
        /*0084*/ 	.byte	0x04, 0x12
        /*0086*/ 	.short	(.L_23 - .L_22)
	.align		4
.L_22:
        /*0088*/ 	.word	index@(_Z14conv_kernel_p1PfS_iS_iiiS_i)
        /*008c*/ 	.word	0x00000000
.L_23:


//--------------------- .nv.compat                --------------------------
	.section	.nv.compat,"",@"SHT_CUDA_COMPAT_INFO"
	.align	4
        /*0000*/ 	.byte	0x02, 0x09, 0x00, 0x00, 0x02, 0x02, 0x01, 0x00, 0x02, 0x05, 0x05, 0x00, 0x03, 0x07, 0x01, 0x01
        /*0010*/ 	.byte	0x02, 0x03, 0x00, 0x00, 0x02, 0x06, 0x01, 0x00, 0x04, 0x0b, 0x08, 0x00, 0x09, 0x00, 0x00, 0x00
        /*0020*/ 	.byte	0x00, 0x00, 0x00, 0x00


//--------------------- .nv.info._Z9fc_kernelPfS_S_S_ii --------------------------
	.section	.nv.info._Z9fc_kernelPfS_S_S_ii,"",@"SHT_CUDA_INFO"
	.sectionflags	@""
	.align	4


	//----- nvinfo : EIATTR_CUDA_API_VERSION
	.align		4
        /*0000*/ 	.byte	0x04, 0x37
        /*0002*/ 	.short	(.L_25 - .L_24)
.L_24:
        /*0004*/ 	.word	0x00000082


	//----- nvinfo : EIATTR_KPARAM_INFO
	.align		4
.L_25:
        /*0008*/ 	.byte	0x04, 0x17
        /*000a*/ 	.short	(.L_27 - .L_26)
.L_26:
        /*000c*/ 	.word	0x00000000
        /*0010*/ 	.short	0x0005
        /*0012*/ 	.short	0x0024
        /*0014*/ 	.byte	0x00, 0xf0, 0x11, 0x00


	//----- nvinfo : EIATTR_KPARAM_INFO
	.align		4
.L_27:
        /*0018*/ 	.byte	0x04, 0x17
        /*001a*/ 	.short	(.L_29 - .L_28)
.L_28:
        /*001c*/ 	.word	0x00000000
        /*0020*/ 	.short	0x0004
        /*0022*/ 	.short	0x0020
        /*0024*/ 	.byte	0x00, 0xf0, 0x11, 0x00


	//----- nvinfo : EIATTR_KPARAM_INFO
	.align		4
.L_29:
        /*0028*/ 	.byte	0x04, 0x17
        /*002a*/ 	.short	(.L_31 - .L_30)
.L_30:
        /*002c*/ 	.word	0x00000000
        /*0030*/ 	.short	0x0003
        /*0032*/ 	.short	0x0018
        /*0034*/ 	.byte	0x00, 0xf5, 0x21, 0x00


	//----- nvinfo : EIATTR_KPARAM_INFO
	.align		4
.L_31:
        /*0038*/ 	.byte	0x04, 0x17
        /*003a*/ 	.short	(.L_33 - .L_32)
.L_32:
        /*003c*/ 	.word	0x00000000
        /*0040*/ 	.short	0x0002
        /*0042*/ 	.short	0x0010
        /*0044*/ 	.byte	0x00, 0xf5, 0x21, 0x00


	//----- nvinfo : EIATTR_KPARAM_INFO
	.align		4
.L_33:
        /*0048*/ 	.byte	0x04, 0x17
        /*004a*/ 	.short	(.L_35 - .L_34)
.L_34:
        /*004c*/ 	.word	0x00000000
        /*0050*/ 	.short	0x0001
        /*0052*/ 	.short	0x0008
        /*0054*/ 	.byte	0x00, 0xf5, 0x21, 0x00


	//----- nvinfo : EIATTR_KPARAM_INFO
	.align		4
.L_35:
        /*0058*/ 	.byte	0x04, 0x17
        /*005a*/ 	.short	(.L_37 - .L_36)
.L_36:
        /*005c*/ 	.word	0x00000000
        /*0060*/ 	.short	0x0000
        /*0062*/ 	.short	0x0000
        /*0064*/ 	.byte	0x00, 0xf5, 0x21, 0x00


	//----- nvinfo : EIATTR_SPARSE_MMA_MASK
	.align		4
.L_37:
        /*0068*/ 	.byte	0x03, 0x50
        /*006a*/ 	.short	0x0000


	//----- nvinfo : EIATTR_MAXREG_COUNT
	.align		4
        /*006c*/ 	.byte	0x03, 0x1b
        /*006e*/ 	.short	0x00ff


	//----- nvinfo : EIATTR_MERCURY_ISA_VERSION
	.align		4
        /*0070*/ 	.byte	0x03, 0x5f
        /*0072*/ 	.short	0x0101


	//----- nvinfo : EIATTR_VRC_CTA_INIT_COUNT
	.align		4
        /*0074*/ 	.byte	0x02, 0x4a
	.zero		1
	.zero		1


	//----- nvinfo : EIATTR_EXIT_INSTR_OFFSETS
	.align		4
        /*0078*/ 	.byte	0x04, 0x1c
        /*007a*/ 	.short	(.L_39 - .L_38)


	//   ....[0]....
.L_38:
        /*007c*/ 	.word	0x00000b50


	//----- nvinfo : EIATTR_CBANK_PARAM_SIZE
	.align		4
.L_39:
        /*0080*/ 	.byte	0x03, 0x19
        /*0082*/ 	.short	0x0028


	//----- nvinfo : EIATTR_PARAM_CBANK
	.align		4
        /*0084*/ 	.byte	0x04, 0x0a
        /*0086*/ 	.short	(.L_41 - .L_40)
	.align		4
.L_40:
        /*0088*/ 	.word	index@(.nv.constant0._Z9fc_kernelPfS_S_S_ii)
        /*008c*/ 	.short	0x0380
        /*008e*/ 	.short	0x0028


	//----- nvinfo : EIATTR_SW_WAR
	.align		4
.L_41:
        /*0090*/ 	.byte	0x04, 0x36
        /*0092*/ 	.short	(.L_43 - .L_42)
.L_42:
        /*0094*/ 	.word	0x00000008
.L_43:


//--------------------- .nv.info._Z14maxpool_kernelPfS_iiii --------------------------
	.section	.nv.info._Z14maxpool_kernelPfS_iiii,"",@"SHT_CUDA_INFO"
	.sectionflags	@""
	.align	4


	//----- nvinfo : EIATTR_CUDA_API_VERSION
	.align		4
        /*0000*/ 	.byte	0x04, 0x37
        /*0002*/ 	.short	(.L_45 - .L_44)
.L_44:
        /*0004*/ 	.word	0x00000082


	//----- nvinfo : EIATTR_KPARAM_INFO
	.align		4
.L_45:
        /*0008*/ 	.byte	0x04, 0x17
        /*000a*/ 	.short	(.L_47 - .L_46)
.L_46:
        /*000c*/ 	.word	0x00000000
        /*0010*/ 	.short	0x0005
        /*0012*/ 	.short	0x001c
        /*0014*/ 	.byte	0x00, 0xf0, 0x11, 0x00


	//----- nvinfo : EIATTR_KPARAM_INFO
	.align		4
.L_47:
        /*0018*/ 	.byte	0x04, 0x17
        /*001a*/ 	.short	(.L_49 - .L_48)
.L_48:
        /*001c*/ 	.word	0x00000000
        /*0020*/ 	.short	0x0004
        /*0022*/ 	.short	0x0018
        /*0024*/ 	.byte	0x00, 0xf0, 0x11, 0x00


	//----- nvinfo : EIATTR_KPARAM_INFO
	.align		4
.L_49:
        /*0028*/ 	.byte	0x04, 0x17
        /*002a*/ 	.short	(.L_51 - .L_50)
.L_50:
        /*002c*/ 	.word	0x00000000
        /*0030*/ 	.short	0x0003
        /*0032*/ 	.short	0x0014
        /*0034*/ 	.byte	0x00, 0xf0, 0x11, 0x00


	//----- nvinfo : EIATTR_KPARAM_INFO
	.align		4
.L_51:
        /*0038*/ 	.byte	0x04, 0x17
        /*003a*/ 	.short	(.L_53 - .L_52)
.L_52:
        /*003c*/ 	.word	0x00000000
        /*0040*/ 	.short	0x0002
        /*0042*/ 	.short	0x0010
        /*0044*/ 	.byte	0x00, 0xf0, 0x11, 0x00


	//----- nvinfo : EIATTR_KPARAM_INFO
	.align		4
.L_53:
        /*0048*/ 	.byte	0x04, 0x17
        /*004a*/ 	.short	(.L_55 - .L_54)
.L_54:
        /*004c*/ 	.word	0x00000000
        /*0050*/ 	.short	0x0001
        /*0052*/ 	.short	0x0008
        /*0054*/ 	.byte	0x00, 0xf5, 0x21, 0x00


	//----- nvinfo : EIATTR_KPARAM_INFO
	.align		4
.L_55:
        /*0058*/ 	.byte	0x04, 0x17
        /*005a*/ 	.short	(.L_57 - .L_56)
.L_56:
        /*005c*/ 	.word	0x00000000
        /*0060*/ 	.short	0x0000
        /*0062*/ 	.short	0x0000
        /*0064*/ 	.byte	0x00, 0xf5, 0x21, 0x00


	//----- nvinfo : EIATTR_SPARSE_MMA_MASK
	.align		4
.L_57:
        /*0068*/ 	.byte	0x03, 0x50
        /*006a*/ 	.short	0x0000


	//----- nvinfo : EIATTR_MAXREG_COUNT
	.align		4
        /*006c*/ 	.byte	0x03, 0x1b
        /*006e*/ 	.short	0x00ff


	//----- nvinfo : EIATTR_MERCURY_ISA_VERSION
	.align		4
        /*0070*/ 	.byte	0x03, 0x5f
        /*0072*/ 	.short	0x0101


	//----- nvinfo : EIATTR_VRC_CTA_INIT_COUNT
	.align		4
        /*0074*/ 	.byte	0x02, 0x4a
	.zero		1
	.zero		1


	//----- nvinfo : EIATTR_EXIT_INSTR_OFFSETS
	.align		4
        /*0078*/ 	.byte	0x04, 0x1c
        /*007a*/ 	.short	(.L_59 - .L_58)


	//   ....[0]....
.L_58:
        /*007c*/ 	.word	0x00000040


	//   ....[1]....
        /*0080*/ 	.word	0x000001e0


	//   ....[2]....
        /*0084*/ 	.word	0x00000300


	//   ....[3]....
        /*0088*/ 	.word	0x00000da0


	//----- nvinfo : EIATTR_CBANK_PARAM_SIZE
	.align		4
.L_59:
        /*008c*/ 	.byte	0x03, 0x19
        /*008e*/ 	.short	0x0020


	//----- nvinfo : EIATTR_PARAM_CBANK
	.align		4
        /*0090*/ 	.byte	0x04, 0x0a
        /*0092*/ 	.short	(.L_61 - .L_60)
	.align		4
.L_60:
        /*0094*/ 	.word	index@(.nv.constant0._Z14maxpool_kernelPfS_iiii)
        /*0098*/ 	.short	0x0380
        /*009a*/ 	.short	0x0020


	//----- nvinfo : EIATTR_SW_WAR
	.align		4
.L_61:
        /*009c*/ 	.byte	0x04, 0x36
        /*009e*/ 	.short	(.L_63 - .L_62)
.L_62:
        /*00a0*/ 	.word	0x00000008
.L_63:


//--------------------- .nv.info._Z14conv_kernel_p2PfS_iiiS_ --------------------------
	.section	.nv.info._Z14conv_kernel_p2PfS_iiiS_,"",@"SHT_CUDA_INFO"
	.sectionflags	@""
	.align	4


	//----- nvinfo : EIATTR_CUDA_API_VERSION
	.align		4
        /*0000*/ 	.byte	0x04, 0x37
        /*0002*/ 	.short	(.L_65 - .L_64)
.L_64:
        /*0004*/ 	.word	0x00000082


	//----- nvinfo : EIATTR_KPARAM_INFO
	.align		4
.L_65:
        /*0008*/ 	.byte	0x04, 0x17
        /*000a*/ 	.short	(.L_67 - .L_66)
.L_66:
        /*000c*/ 	.word	0x00000000
        /*0010*/ 	.short	0x0005
        /*0012*/ 	.short	0x0020
        /*0014*/ 	.byte	0x00, 0xf5, 0x21, 0x00


	//----- nvinfo : EIATTR_KPARAM_INFO
	.align		4
.L_67:
        /*0018*/ 	.byte	0x04, 0x17
        /*001a*/ 	.short	(.L_69 - .L_68)
.L_68:
        /*001c*/ 	.word	0x00000000
        /*0020*/ 	.short	0x0004
        /*0022*/ 	.short	0x0018
        /*0024*/ 	.byte	0x00, 0xf0, 0x11, 0x00


	//----- nvinfo : EIATTR_KPARAM_INFO
	.align		4
.L_69:
        /*0028*/ 	.byte	0x04, 0x17
        /*002a*/ 	.short	(.L_71 - .L_70)
.L_70:
        /*002c*/ 	.word	0x00000000
        /*0030*/ 	.short	0x0003
        /*0032*/ 	.short	0x0014
        /*0034*/ 	.byte	0x00, 0xf0, 0x11, 0x00


	//----- nvinfo : EIATTR_KPARAM_INFO
	.align		4
.L_71:
        /*0038*/ 	.byte	0x04, 0x17
        /*003a*/ 	.short	(.L_73 - .L_72)
.L_72:
        /*003c*/ 	.word	0x00000000
        /*0040*/ 	.short	0x0002
        /*0042*/ 	.short	0x0010
        /*0044*/ 	.byte	0x00, 0xf0, 0x11, 0x00


	//----- nvinfo : EIATTR_KPARAM_INFO
	.align		4
.L_73:
        /*0048*/ 	.byte	0x04, 0x17
        /*004a*/ 	.short	(.L_75 - .L_74)
.L_74:
        /*004c*/ 	.word	0x00000000
        /*0050*/ 	.short	0x0001
        /*0052*/ 	.short	0x0008
        /*0054*/ 	.byte	0x00, 0xf5, 0x21, 0x00


	//----- nvinfo : EIATTR_KPARAM_INFO
	.align		4
.L_75:
        /*0058*/ 	.byte	0x04, 0x17
        /*005a*/ 	.short	(.L_77 - .L_76)
.L_76:
        /*005c*/ 	.word	0x00000000
        /*0060*/ 	.short	0x0000
        /*0062*/ 	.short	0x0000
        /*0064*/ 	.byte	0x00, 0xf5, 0x21, 0x00


	//----- nvinfo : EIATTR_SPARSE_MMA_MASK
	.align		4
.L_77:
        /*0068*/ 	.byte	0x03, 0x50
        /*006a*/ 	.short	0x0000


	//----- nvinfo : EIATTR_MAXREG_COUNT
	.align		4
        /*006c*/ 	.byte	0x03, 0x1b
        /*006e*/ 	.short	0x00ff


	//----- nvinfo : EIATTR_MERCURY_ISA_VERSION
	.align		4
        /*0070*/ 	.byte	0x03, 0x5f
        /*0072*/ 	.short	0x0101


	//----- nvinfo : EIATTR_VRC_CTA_INIT_COUNT
	.align		4
        /*0074*/ 	.byte	0x02, 0x4a
	.zero		1
	.zero		1


	//----- nvinfo : EIATTR_EXIT_INSTR_OFFSETS
	.align		4
        /*0078*/ 	.byte	0x04, 0x1c
        /*007a*/ 	.short	(.L_79 - .L_78)


	//   ....[0]....
.L_78:
        /*007c*/ 	.word	0x00000090


	//   ....[1]....
        /*0080*/ 	.word	0x00000840


	//----- nvinfo : EIATTR_CBANK_PARAM_SIZE
	.align		4
.L_79:
        /*0084*/ 	.byte	0x03, 0x19
        /*0086*/ 	.short	0x0028


	//----- nvinfo : EIATTR_PARAM_CBANK
	.align		4
        /*0088*/ 	.byte	0x04, 0x0a
        /*008a*/ 	.short	(.L_81 - .L_80)
	.align		4
.L_80:
        /*008c*/ 	.word	index@(.nv.constant0._Z14conv_kernel_p2PfS_iiiS_)
        /*0090*/ 	.short	0x0380
        /*0092*/ 	.short	0x0028


	//----- nvinfo : EIATTR_SW_WAR
	.align		4
.L_81:
        /*0094*/ 	.byte	0x04, 0x36
        /*0096*/ 	.short	(.L_83 - .L_82)
.L_82:
        /*0098*/ 	.word	0x00000008
.L_83:


//--------------------- .nv.info._Z14conv_kernel_p1PfS_iS_iiiS_i --------------------------
	.section	.nv.info._Z14conv_kernel_p1PfS_iS_iiiS_i,"",@"SHT_CUDA_INFO"
	.sectionflags	@""
	.align	4


	//----- nvinfo : EIATTR_CUDA_API_VERSION
	.align		4
        /*0000*/ 	.byte	0x04, 0x37
        /*0002*/ 	.short	(.L_85 - .L_84)
.L_84:
        /*0004*/ 	.word	0x00000082


	//----- nvinfo : EIATTR_KPARAM_INFO
	.align		4
.L_85:
        /*0008*/ 	.byte	0x04, 0x17
        /*000a*/ 	.short	(.L_87 - .L_86)
.L_86:
        /*000c*/ 	.word	0x00000000
        /*0010*/ 	.short	0x0008
        /*0012*/ 	.short	0x0038
        /*0014*/ 	.byte	0x00, 0xf0, 0x11, 0x00


	//----- nvinfo : EIATTR_KPARAM_INFO
	.align		4
.L_87:
        /*0018*/ 	.byte	0x04, 0x17
        /*001a*/ 	.short	(.L_89 - .L_88)
.L_88:
        /*001c*/ 	.word	0x00000000
        /*0020*/ 	.short	0x0007
        /*0022*/ 	.short	0x0030
        /*0024*/ 	.byte	0x00, 0xf5, 0x21, 0x00


	//----- nvinfo : EIATTR_KPARAM_INFO
	.align		4
.L_89:
        /*0028*/ 	.byte	0x04, 0x17
        /*002a*/ 	.short	(.L_91 - .L_90)
.L_90:
        /*002c*/ 	.word	0x00000000
        /*0030*/ 	.short	0x0006
        /*0032*/ 	.short	0x0028
        /*0034*/ 	.byte	0x00, 0xf0, 0x11, 0x00


	//----- nvinfo : EIATTR_KPARAM_INFO
	.align		4
.L_91:
        /*0038*/ 	.byte	0x04, 0x17
        /*003a*/ 	.short	(.L_93 - .L_92)
.L_92:
        /*003c*/ 	.word	0x00000000
        /*0040*/ 	.short	0x0005
        /*0042*/ 	.short	0x0024
        /*0044*/ 	.byte	0x00, 0xf0, 0x11, 0x00


	//----- nvinfo : EIATTR_KPARAM_INFO
	.align		4
.L_93:
        /*0048*/ 	.byte	0x04, 0x17
        /*004a*/ 	.short	(.L_95 - .L_94)
.L_94:
        /*004c*/ 	.word	0x00000000
        /*0050*/ 	.short	0x0004
        /*0052*/ 	.short	0x0020
        /*0054*/ 	.byte	0x00, 0xf0, 0x11, 0x00


	//----- nvinfo : EIATTR_KPARAM_INFO
	.align		4
.L_95:
        /*0058*/ 	.byte	0x04, 0x17
        /*005a*/ 	.short	(.L_97 - .L_96)
.L_96:
        /*005c*/ 	.word	0x00000000
        /*0060*/ 	.short	0x0003
        /*0062*/ 	.short	0x0018
        /*0064*/ 	.byte	0x00, 0xf5, 0x21, 0x00


	//----- nvinfo : EIATTR_KPARAM_INFO
	.align		4
.L_97:
        /*0068*/ 	.byte	0x04, 0x17
        /*006a*/ 	.short	(.L_99 - .L_98)
.L_98:
        /*006c*/ 	.word	0x00000000
        /*0070*/ 	.short	0x0002
        /*0072*/ 	.short	0x0010
        /*0074*/ 	.byte	0x00, 0xf0, 0x11, 0x00


	//----- nvinfo : EIATTR_KPARAM_INFO
	.align		4
.L_99:
        /*0078*/ 	.byte	0x04, 0x17
        /*007a*/ 	.short	(.L_101 - .L_100)
.L_100:
        /*007c*/ 	.word	0x00000000
        /*0080*/ 	.short	0x0001
        /*0082*/ 	.short	0x0008
        /*0084*/ 	.byte	0x00, 0xf5, 0x21, 0x00


	//----- nvinfo : EIATTR_KPARAM_INFO
	.align		4
.L_101:
        /*0088*/ 	.byte	0x04, 0x17
        /*008a*/ 	.short	(.L_103 - .L_102)
.L_102:
        /*008c*/ 	.word	0x00000000
        /*0090*/ 	.short	0x0000
        /*0092*/ 	.short	0x0000
        /*0094*/ 	.byte	0x00, 0xf5, 0x21, 0x00


	//----- nvinfo : EIATTR_SPARSE_MMA_MASK
	.align		4
.L_103:
        /*0098*/ 	.byte	0x03, 0x50
        /*009a*/ 	.short	0x0000


	//----- nvinfo : EIATTR_MAXREG_COUNT
	.align		4
        /*009c*/ 	.byte	0x03, 0x1b
        /*009e*/ 	.short	0x00ff


	//----- nvinfo : EIATTR_MERCURY_ISA_VERSION
	.align		4
        /*00a0*/ 	.byte	0x03, 0x5f
        /*00a2*/ 	.short	0x0101


	//----- nvinfo : EIATTR_VRC_CTA_INIT_COUNT
	.align		4
        /*00a4*/ 	.byte	0x02, 0x4a
	.zero		1
	.zero		1


	//----- nvinfo : EIATTR_EXIT_INSTR_OFFSETS
	.align		4
        /*00a8*/ 	.byte	0x04, 0x1c
        /*00aa*/ 	.short	(.L_105 - .L_104)


	//   ....[0]....
.L_104:
        /*00ac*/ 	.word	0x000000f0


	//   ....[1]....
        /*00b0*/ 	.word	0x00000c10


	//   ....[2]....
        /*00b4*/ 	.word	0x00000cb0


	//----- nvinfo : EIATTR_CBANK_PARAM_SIZE
	.align		4
.L_105:
        /*00b8*/ 	.byte	0x03, 0x19
        /*00ba*/ 	.short	0x003c


	//----- nvinfo : EIATTR_PARAM_CBANK
	.align		4
        /*00bc*/ 	.byte	0x04, 0x0a
        /*00be*/ 	.short	(.L_107 - .L_106)
	.align		4
.L_106:
        /*00c0*/ 	.word	index@(.nv.constant0._Z14conv_kernel_p1PfS_iS_iiiS_i)
        /*00c4*/ 	.short	0x0380
        /*00c6*/ 	.short	0x003c


	//----- nvinfo : EIATTR_SW_WAR
	.align		4
.L_107:
        /*00c8*/ 	.byte	0x04, 0x36
        /*00ca*/ 	.short	(.L_109 - .L_108)
.L_108:
        /*00cc*/ 	.word	0x00000008
.L_109:


//--------------------- .nv.callgraph             --------------------------
	.section	.nv.callgraph,"",@"SHT_CUDA_CALLGRAPH"
	.align	4
	.sectionentsize	8
	.align		4
        /*0000*/ 	.word	0x00000000
	.align		4
        /*0004*/ 	.word	0xffffffff
	.align		4
        /*0008*/ 	.word	0x00000000
	.align		4
        /*000c*/ 	.word	0xfffffffe
	.align		4
        /*0010*/ 	.word	0x00000000
	.align		4
        /*0014*/ 	.word	0xfffffffd
	.align		4
        /*0018*/ 	.word	0x00000000
	.align		4
        /*001c*/ 	.word	0xfffffffc


//--------------------- .text._Z9fc_kernelPfS_S_S_ii --------------------------
	.section	.text._Z9fc_kernelPfS_S_S_ii,"ax",@progbits
	.align	128
        .global         _Z9fc_kernelPfS_S_S_ii
        .type           _Z9fc_kernelPfS_S_S_ii,@function
        .size           _Z9fc_kernelPfS_S_S_ii,(.L_x_31 - _Z9fc_kernelPfS_S_S_ii)
        .other          _Z9fc_kernelPfS_S_S_ii,@"STO_CUDA_ENTRY STV_DEFAULT"
_Z9fc_kernelPfS_S_S_ii:
.text._Z9fc_kernelPfS_S_S_ii:
[----:B------:R-:W-:Y:S01]  /*0000*/  LDC R1, c[0x0][0x37c] ;  /* 0x0000df00ff017b82 */ /* 0x000fe20000000800 */
[----:B------:R-:W0:Y:S01]  /*0010*/  LDCU UR6, c[0x0][0x3a0] ;  /* 0x00007400ff0677ac */ /* 0x000e220008000800 */
[----:B------:R-:W1:Y:S01]  /*0020*/  S2R R0, SR_TID.X ;  /* 0x0000000000007919 */ /* 0x000e620000002100 */
[----:B------:R-:W-:Y:S01]  /*0030*/  HFMA2 R14, -RZ, RZ, 0, 0 ;  /* 0x00000000ff0e7431 */ /* 0x000fe200000001ff */
[----:B------:R-:W2:Y:S01]  /*0040*/  LDCU.64 UR10, c[0x0][0x358] ;  /* 0x00006b00ff0a77ac */ /* 0x000ea20008000a00 */
[----:B0-----:R-:W-:-:S09]  /*0050*/  UISETP.GE.AND UP0, UPT, UR6, 0x1, UPT ;  /* 0x000000010600788c */ /* 0x001fd2000bf06270 */
[----:B--2---:R-:W-:Y:S05]  /*0060*/  BRA.U !UP0, `(.L_x_0) ;  /* 0x00000009089c7547 */ /* 0x004fea000b800000 */
[----:B------:R-:W-:Y:S02]  /*0070*/  UISETP.GE.U32.AND UP1, UPT, UR6, 0x10, UPT ;  /* 0x000000100600788c */ /* 0x000fe4000bf26070 */
[----:B-1----:R-:W-:Y:S01]  /*0080*/  IMAD R6, R0, UR6, RZ ;  /* 0x0000000600067c24 */ /* 0x002fe2000f8e02ff */
[----:B------:R-:W-:Y:S01]  /*0090*/  ULOP3.LUT UR7, UR6, 0xf, URZ, 0xc0, !UPT ;  /* 0x0000000f06077892 */ /* 0x000fe2000f8ec0ff */
[----:B------:R-:W-:Y:S02]  /*00a0*/  MOV R14, RZ ;  /* 0x000000ff000e7202 */ /* 0x000fe40000000f00 */
[----:B------:R-:W-:Y:S01]  /*00b0*/  MOV R7, RZ ;  /* 0x000000ff00077202 */ /* 0x000fe20000000f00 */
[----:B------:R-:W-:Y:S02]  /*00c0*/  UISETP.NE.AND UP0, UPT, UR7, URZ, UPT ;  /* 0x000000ff0700728c */ /* 0x000fe4000bf05270 */
[----:B------:R-:W-:Y:S09]  /*00d0*/  BRA.U !UP1, `(.L_x_1) ;  /* 0x0000000509107547 */ /* 0x000ff2000b800000 */
[----:B------:R-:W0:Y:S01]  /*00e0*/  LDC.64 R2, c[0x0][0x390] ;  /* 0x0000e400ff027b82 */ /* 0x000e220000000a00 */
[----:B------:R-:W1:Y:S01]  /*00f0*/  LDCU.64 UR4, c[0x0][0x380] ;  /* 0x00007000ff0477ac */ /* 0x000e620008000a00 */
[----:B------:R-:W-:Y:S01]  /*0100*/  MOV R14, RZ ;  /* 0x000000ff000e7202 */ /* 0x000fe20000000f00 */
[----:B------:R-:W-:-:S04]  /*0110*/  ULOP3.LUT UR8, UR6, 0x7ffffff0, URZ, 0xc0, !UPT ;  /* 0x7ffffff006087892 */ /* 0x000fc8000f8ec0ff */
[----:B------:R-:W-:Y:S02]  /*0120*/  UIADD3 UR9, UPT, UPT, -UR8, URZ, URZ ;  /* 0x000000ff08097290 */ /* 0x000fe4000fffe1ff */
[----:B------:R-:W-:Y:S01]  /*0130*/  MOV R7, UR8 ;  /* 0x0000000800077c02 */ /* 0x000fe20008000f00 */
[----:B-1----:R-:W-:-:S04]  /*0140*/  UIADD3 UR4, UP1, UPT, UR4, 0x20, URZ ;  /* 0x0000002004047890 */ /* 0x002fc8000ff3e0ff */
[----:B------:R-:W-:Y:S01]  /*0150*/  UIADD3.X UR5, UPT, UPT, URZ, UR5, URZ, UP1, !UPT ;  /* 0x00000005ff057290 */ /* 0x000fe20008ffe4ff */
[----:B0-----:R-:W-:Y:S01]  /*0160*/  IMAD.WIDE.U32 R2, R6, 0x4, R2 ;  /* 0x0000000406027825 */ /* 0x001fe200078e0002 */
[----:B------:R-:W-:Y:S02]  /*0170*/  MOV R4, UR4 ;  /* 0x0000000400047c02 */ /* 0x000fe40008000f00 */
[----:B------:R-:W-:Y:S02]  /*0180*/  IADD3 R2, P0, PT, R2, 0x20, RZ ;  /* 0x0000002002027810 */ /* 0x000fe40007f1e0ff */
[----:B------:R-:W-:Y:S02]  /*0190*/  MOV R5, UR5 ;  /* 0x0000000500057c02 */ /* 0x000fe40008000f00 */
[----:B------:R-:W-:-:S09]  /*01a0*/  IADD3.X R3, PT, PT, RZ, R3, RZ, P0, !PT ;  /* 0x00000003ff037210 */ /* 0x000fd200007fe4ff */
.L_x_2:
[----:B------:R-:W2:Y:S04]  /*01b0*/  LDG.E R15, desc[UR10][R4.64+-0x20] ;  /* 0xffffe00a040f7981 */ /* 0x000ea8000c1e1900 */
[----:B------:R-:W2:Y:S04]  /*01c0*/  LDG.E R16, desc[UR10][R2.64+-0x20] ;  /* 0xffffe00a02107981 */ /* 0x000ea8000c1e1900 */
[----:B------:R-:W3:Y:S04]  /*01d0*/  LDG.E R24, desc[UR10][R4.64+-0x1c] ;  /* 0xffffe40a04187981 */ /* 0x000ee8000c1e1900 */
[----:B------:R-:W3:Y:S04]  /*01e0*/  LDG.E R25, desc[UR10][R2.64+-0x1c] ;  /* 0xffffe40a02197981 */ /* 0x000ee8000c1e1900 */
[----:B------:R-:W4:Y:S04]  /*01f0*/  LDG.E R19, desc[UR10][R4.64+-0x18] ;  /* 0xffffe80a04137981 */ /* 0x000f28000c1e1900 */
[----:B------:R-:W4:Y:S04]  /*0200*/  LDG.E R18, desc[UR10][R2.64+-0x18] ;  /* 0xffffe80a02127981 */ /* 0x000f28000c1e1900 */
[----:B------:R-:W5:Y:S04]  /*0210*/  LDG.E R20, desc[UR10][R4.64+-0x14] ;  /* 0xffffec0a04147981 */ /* 0x000f68000c1e1900 */
        /* <DEDUP_REMOVED lines=9> */
[----:B------:R-:W5:Y:S01]  /*02b0*/  LDG.E R17, desc[UR10][R2.64] ;  /* 0x0000000a02117981 */ /* 0x000f62000c1e1900 */
[----:B--2---:R-:W-:-:S03]  /*02c0*/  FFMA R15, R15, R16, R14 ;  /* 0x000000100f0f7223 */ /* 0x004fc6000000000e */
[----:B------:R-:W2:Y:S04]  /*02d0*/  LDG.E R16, desc[UR10][R4.64] ;  /* 0x0000000a04107981 */ /* 0x000ea8000c1e1900 */
[----:B------:R-:W2:Y:S01]  /*02e0*/  LDG.E R14, desc[UR10][R4.64+0x4] ;  /* 0x0000040a040e7981 */ /* 0x000ea2000c1e1900 */
[----:B---3--:R-:W-:-:S03]  /*02f0*/  FFMA R24, R24, R25, R15 ;  /* 0x0000001918187223 */ /* 0x008fc6000000000f */
[----:B------:R-:W3:Y:S01]  /*0300*/  LDG.E R15, desc[UR10][R2.64+0x4] ;  /* 0x0000040a020f7981 */ /* 0x000ee2000c1e1900 */
[----:B----4-:R-:W-:-:S03]  /*0310*/  FFMA R25, R19, R18, R24 ;  /* 0x0000001213197223 */ /* 0x010fc60000000018 */
[----:B------:R-:W4:Y:S04]  /*0320*/  LDG.E R18, desc[UR10][R4.64+0x8] ;  /* 0x0000080a04127981 */ /* 0x000f28000c1e1900 */
[----:B------:R-:W4:Y:S01]  /*0330*/  LDG.E R19, desc[UR10][R2.64+0x8] ;  /* 0x0000080a02137981 */ /* 0x000f22000c1e1900 */
[----:B-----5:R-:W-:-:S03]  /*0340*/  FFMA R25, R20, R21, R25 ;  /* 0x0000001514197223 */ /* 0x020fc60000000019 */
[----:B------:R-:W5:Y:S04]  /*0350*/  LDG.E R20, desc[UR10][R4.64+0xc] ;  /* 0x00000c0a04147981 */ /* 0x000f68000c1e1900 */
[----:B------:R-:W5:Y:S01]  /*0360*/  LDG.E R21, desc[UR10][R2.64+0xc] ;  /* 0x00000c0a02157981 */ /* 0x000f62000c1e1900 */
[----:B------:R-:W-:-:S03]  /*0370*/  FFMA R25, R22, R23, R25 ;  /* 0x0000001716197223 */ /* 0x000fc60000000019 */
[----:B------:R-:W5:Y:S04]  /*0380*/  LDG.E R22, desc[UR10][R4.64+0x10] ;  /* 0x0000100a04167981 */ /* 0x000f68000c1e1900 */
[----:B------:R-:W5:Y:S01]  /*0390*/  LDG.E R23, desc[UR10][R2.64+0x10] ;  /* 0x0000100a02177981 */ /* 0x000f62000c1e1900 */
[----:B------:R-:W-:-:S03]  /*03a0*/  FFMA R26, R12, R13, R25 ;  /* 0x0000000d0c1a7223 */ /* 0x000fc60000000019 */
[----:B------:R-:W5:Y:S04]  /*03b0*/  LDG.E R24, desc[UR10][R4.64+0x14] ;  /* 0x0000140a04187981 */ /* 0x000f68000c1e1900 */
[----:B------:R-:W5:Y:S04]  /*03c0*/  LDG.E R25, desc[UR10][R2.64+0x14] ;  /* 0x0000140a02197981 */ /* 0x000f68000c1e1900 */
[----:B------:R-:W5:Y:S01]  /*03d0*/  LDG.E R12, desc[UR10][R4.64+0x18] ;  /* 0x0000180a040c7981 */ /* 0x000f62000c1e1900 */
[----:B------:R-:W-:-:S03]  /*03e0*/  FFMA R27, R11, R8, R26 ;  /* 0x000000080b1b7223 */ /* 0x000fc6000000001a */
[----:B------:R-:W5:Y:S04]  /*03f0*/  LDG.E R13, desc[UR10][R2.64+0x18] ;  /* 0x0000180a020d7981 */ /* 0x000f68000c1e1900 */
[----:B------:R0:W5:Y:S04]  /*0400*/  LDG.E R8, desc[UR10][R4.64+0x1c] ;  /* 0x00001c0a04087981 */ /* 0x000168000c1e1900 */
[----:B------:R1:W5:Y:S01]  /*0410*/  LDG.E R11, desc[UR10][R2.64+0x1c] ;  /* 0x00001c0a020b7981 */ /* 0x000362000c1e1900 */
[----:B------:R-:W-:Y:S01]  /*0420*/  FFMA R9, R10, R9, R27 ;  /* 0x000000090a097223 */ /* 0x000fe2000000001b */
[----:B------:R-:W-:-:S04]  /*0430*/  UIADD3 UR9, UPT, UPT, UR9, 0x10, URZ ;  /* 0x0000001009097890 */ /* 0x000fc8000fffe0ff */
[----:B------:R-:W-:Y:S01]  /*0440*/  UISETP.NE.AND UP1, UPT, UR9, URZ, UPT ;  /* 0x000000ff0900728c */ /* 0x000fe2000bf25270 */
[----:B0-----:R-:W-:Y:S02]  /*0450*/  IADD3 R4, P0, PT, R4, 0x40, RZ ;  /* 0x0000004004047810 */ /* 0x001fe40007f1e0ff */
[----:B-1----:R-:W-:Y:S02]  /*0460*/  IADD3 R2, P1, PT, R2, 0x40, RZ ;  /* 0x0000004002027810 */ /* 0x002fe40007f3e0ff */
[----:B------:R-:W-:Y:S02]  /*0470*/  IADD3.X R5, PT, PT, RZ, R5, RZ, P0, !PT ;  /* 0x00000005ff057210 */ /* 0x000fe400007fe4ff */
[----:B------:R-:W-:Y:S01]  /*0480*/  IADD3.X R3, PT, PT, RZ, R3, RZ, P1, !PT ;  /* 0x00000003ff037210 */ /* 0x000fe20000ffe4ff */
[----:B--2---:R-:W-:-:S04]  /*0490*/  FFMA R9, R16, R17, R9 ;  /* 0x0000001110097223 */ /* 0x004fc80000000009 */
[----:B---3--:R-:W-:-:S04]  /*04a0*/  FFMA R9, R14, R15, R9 ;  /* 0x0000000f0e097223 */ /* 0x008fc80000000009 */
[----:B----4-:R-:W-:-:S04]  /*04b0*/  FFMA R9, R18, R19, R9 ;  /* 0x0000001312097223 */ /* 0x010fc80000000009 */
[----:B-----5:R-:W-:-:S04]  /*04c0*/  FFMA R9, R20, R21, R9 ;  /* 0x0000001514097223 */ /* 0x020fc80000000009 */
[----:B------:R-:W-:-:S04]  /*04d0*/  FFMA R9, R22, R23, R9 ;  /* 0x0000001716097223 */ /* 0x000fc80000000009 */
[----:B------:R-:W-:-:S04]  /*04e0*/  FFMA R9, R24, R25, R9 ;  /* 0x0000001918097223 */ /* 0x000fc80000000009 */
[----:B------:R-:W-:-:S04]  /*04f0*/  FFMA R9, R12, R13, R9 ;  /* 0x0000000d0c097223 */ /* 0x000fc80000000009 */
[----:B------:R-:W-:Y:S01]  /*0500*/  FFMA R14, R8, R11, R9 ;  /* 0x0000000b080e7223 */ /* 0x000fe20000000009 */
[----:B------:R-:W-:Y:S06]  /*0510*/  BRA.U UP1, `(.L_x_2) ;  /* 0xfffffffd01247547 */ /* 0x000fec000b83ffff */
.L_x_1:
[----:B------:R-:W-:Y:S05]  /*0520*/  BRA.U !UP0, `(.L_x_0) ;  /* 0x00000005086c7547 */ /* 0x000fea000b800000 */
[----:B------:R-:W-:Y:S02]  /*0530*/  UISETP.GE.U32.AND UP0, UPT, UR7, 0x8, UPT ;  /* 0x000000080700788c */ /* 0x000fe4000bf06070 */
[----:B------:R-:W-:-:S04]  /*0540*/  ULOP3.LUT UR5, UR6, 0x7, URZ, 0xc0, !UPT ;  /* 0x0000000706057892 */ /* 0x000fc8000f8ec0ff */
[----:B------:R-:W-:-:S03]  /*0550*/  UISETP.NE.AND UP1, UPT, UR5, URZ, UPT ;  /* 0x000000ff0500728c */ /* 0x000fc6000bf25270 */
[----:B------:R-:W-:Y:S08]  /*0560*/  BRA.U !UP0, `(.L_x_3) ;  /* 0x00000001088c7547 */ /* 0x000ff0000b800000 */
[----:B------:R-:W0:Y:S01]  /*0570*/  LDC.64 R8, c[0x0][0x390] ;  /* 0x0000e400ff087b82 */ /* 0x000e220000000a00 */
[----:B------:R-:W1:Y:S01]  /*0580*/  LDCU.64 UR8, c[0x0][0x390] ;  /* 0x00007200ff0877ac */ /* 0x000e620008000a00 */
[CC--:B------:R-:W-:Y:S02]  /*0590*/  IADD3 R3, PT, PT, R6.reuse, R7.reuse, RZ ;  /* 0x0000000706037210 */ /* 0x0c0fe40007ffe0ff */
[----:B------:R-:W-:-:S04]  /*05a0*/  IADD3 R10, P0, PT, R6, R7, RZ ;  /* 0x00000007060a7210 */ /* 0x000fc80007f1e0ff */
[----:B------:R-:W2:Y:S01]  /*05b0*/  LDC.64 R4, c[0x0][0x380] ;  /* 0x0000e000ff047b82 */ /* 0x000ea20000000a00 */
[----:B0-----:R-:W-:Y:S01]  /*05c0*/  IMAD.WIDE.U32 R8, R3, 0x4, R8 ;  /* 0x0000000403087825 */ /* 0x001fe200078e0008 */
[----:B------:R-:W-:Y:S02]  /*05d0*/  IADD3.X R3, PT, PT, RZ, RZ, RZ, P0, !PT ;  /* 0x000000ffff037210 */ /* 0x000fe400007fe4ff */
[----:B-1----:R-:W-:-:S04]  /*05e0*/  LEA R2, P0, R10, UR8, 0x2 ;  /* 0x000000080a027c11 */ /* 0x002fc8000f8010ff */
[----:B------:R-:W-:Y:S01]  /*05f0*/  LEA.HI.X R3, R10, UR9, R3, 0x2, P0 ;  /* 0x000000090a037c11 */ /* 0x000fe200080f1403 */
[C---:B--2---:R-:W-:Y:S01]  /*0600*/  IMAD.WIDE.U32 R4, R7.reuse, 0x4, R4 ;  /* 0x0000000407047825 */ /* 0x044fe200078e0004 */
        /* <DEDUP_REMOVED lines=16> */
[----:B------:R-:W-:Y:S01]  /*0710*/  IADD3 R7, PT, PT, R7, 0x8, RZ ;  /* 0x0000000807077810 */ /* 0x000fe20007ffe0ff */
[----:B--2---:R-:W-:-:S04]  /*0720*/  FFMA R10, R11, R10, R14 ;  /* 0x0000000a0b0a7223 */ /* 0x004fc8000000000e */
[----:B---3--:R-:W-:-:S04]  /*0730*/  FFMA R10, R13, R12, R10 ;  /* 0x0000000c0d0a7223 */ /* 0x008fc8000000000a */
[----:B----4-:R-:W-:-:S04]  /*0740*/  FFMA R10, R15, R16, R10 ;  /* 0x000000100f0a7223 */ /* 0x010fc8000000000a */
[----:B-----5:R-:W-:-:S04]  /*0750*/  FFMA R10, R17, R18, R10 ;  /* 0x00000012110a7223 */ /* 0x020fc8000000000a */
[----:B------:R-:W-:-:S04]  /*0760*/  FFMA R10, R19, R20, R10 ;  /* 0x00000014130a7223 */ /* 0x000fc8000000000a */
[----:B------:R-:W-:-:S04]  /*0770*/  FFMA R21, R21, R22, R10 ;  /* 0x0000001615157223 */ /* 0x000fc8000000000a */
[----:B------:R-:W-:-:S04]  /*0780*/  FFMA R8, R8, R9, R21 ;  /* 0x0000000908087223 */ /* 0x000fc80000000015 */
[----:B------:R-:W-:-:S07]  /*0790*/  FFMA R14, R23, R24, R8 ;  /* 0x00000018170e7223 */ /* 0x000fce0000000008 */
.L_x_3:
        /* <DEDUP_REMOVED lines=12> */
[----:B-1----:R-:W-:-:S03]  /*0860*/  LEA R2, P0, R10, UR6, 0x2 ;  /* 0x000000060a027c11 */ /* 0x002fc6000f8010ff */
[----:B------:R-:W3:Y:S01]  /*0870*/  LDG.E R8, desc[UR10][R8.64] ;  /* 0x0000000a08087981 */ /* 0x000ee2000c1e1900 */
[----:B------:R-:W-:Y:S01]  /*0880*/  LEA.HI.X R3, R10, UR7, R3, 0x2, P0 ;  /* 0x000000070a037c11 */ /* 0x000fe200080f1403 */
[----:B--2---:R-:W-:-:S04]  /*0890*/  IMAD.WIDE.U32 R4, R7, 0x4, R4 ;  /* 0x0000000407047825 */ /* 0x004fc800078e0004 */
[----:B------:R-:W2:Y:S04]  /*08a0*/  LDG.E R12, desc[UR10][R2.64+0x4] ;  /* 0x0000040a020c7981 */ /* 0x000ea8000c1e1900 */
[----:B------:R-:W3:Y:S04]  /*08b0*/  LDG.E R11, desc[UR10][R4.64] ;  /* 0x0000000a040b7981 */ /* 0x000ee8000c1e1900 */
[----:B------:R-:W2:Y:S04]  /*08c0*/  LDG.E R10, desc[UR10][R4.64+0x4] ;  /* 0x0000040a040a7981 */ /* 0x000ea8000c1e1900 */
[----:B------:R-:W4:Y:S04]  /*08d0*/  LDG.E R13, desc[UR10][R4.64+0x8] ;  /* 0x0000080a040d7981 */ /* 0x000f28000c1e1900 */
[----:B------:R-:W4:Y:S04]  /*08e0*/  LDG.E R15, desc[UR10][R2.64+0x8] ;  /* 0x0000080a020f7981 */ /* 0x000f28000c1e1900 */
[----:B------:R-:W5:Y:S04]  /*08f0*/  LDG.E R16, desc[UR10][R2.64+0xc] ;  /* 0x00000c0a02107981 */ /* 0x000f68000c1e1900 */
[----:B------:R-:W5:Y:S01]  /*0900*/  LDG.E R17, desc[UR10][R4.64+0xc] ;  /* 0x00000c0a04117981 */ /* 0x000f62000c1e1900 */
[----:B------:R-:W-:Y:S01]  /*0910*/  IADD3 R7, PT, PT, R7, 0x4, RZ ;  /* 0x0000000407077810 */ /* 0x000fe20007ffe0ff */
[----:B---3--:R-:W-:-:S04]  /*0920*/  FFMA R11, R11, R8, R14 ;  /* 0x000000080b0b7223 */ /* 0x008fc8000000000e */
[----:B--2---:R-:W-:-:S04]  /*0930*/  FFMA R10, R10, R12, R11 ;  /* 0x0000000c0a0a7223 */ /* 0x004fc8000000000b */
[----:B----4-:R-:W-:-:S04]  /*0940*/  FFMA R10, R13, R15, R10 ;  /* 0x0000000f0d0a7223 */ /* 0x010fc8000000000a */
[----:B-----5:R-:W-:-:S07]  /*0950*/  FFMA R14, R17, R16, R10 ;  /* 0x00000010110e7223 */ /* 0x020fce000000000a */
.L_x_4:
[----:B------:R-:W-:Y:S05]  /*0960*/  BRA.U !UP1, `(.L_x_0) ;  /* 0x00000001095c7547 */ /* 0x000fea000b800000 */
[----:B------:R-:W0:Y:S01]  /*0970*/  LDC.64 R2, c[0x0][0x390] ;  /* 0x0000e400ff027b82 */ /* 0x000e220000000a00 */
[----:B------:R-:W-:Y:S01]  /*0980*/  IADD3 R9, PT, PT, R6, R7, RZ ;  /* 0x0000000706097210 */ /* 0x000fe20007ffe0ff */
[----:B------:R-:W-:-:S06]  /*0990*/  UIADD3 UR4, UPT, UPT, -UR4, URZ, URZ ;  /* 0x000000ff04047290 */ /* 0x000fcc000fffe1ff */
[----:B------:R-:W1:Y:S01]  /*09a0*/  LDC.64 R4, c[0x0][0x380] ;  /* 0x0000e000ff047b82 */ /* 0x000e620000000a00 */
[----:B0-----:R-:W-:-:S03]  /*09b0*/  IMAD.WIDE.U32 R2, R9, 0x4, R2 ;  /* 0x0000000409027825 */ /* 0x001fc600078e0002 */
[----:B------:R-:W-:Y:S02]  /*09c0*/  MOV R6, R2 ;  /* 0x0000000200067202 */ /* 0x000fe40000000f00 */
[----:B------:R-:W-:Y:S01]  /*09d0*/  MOV R9, R3 ;  /* 0x0000000300097202 */ /* 0x000fe20000000f00 */
[----:B-1----:R-:W-:-:S03]  /*09e0*/  IMAD.WIDE.U32 R4, R7, 0x4, R4 ;  /* 0x0000000407047825 */ /* 0x002fc600078e0004 */
[----:B------:R-:W-:Y:S02]  /*09f0*/  MOV R2, R4 ;  /* 0x0000000400027202 */ /* 0x000fe40000000f00 */
[----:B------:R-:W-:-:S07]  /*0a00*/  MOV R7, R5 ;  /* 0x0000000500077202 */ /* 0x000fce0000000f00 */
.L_x_5:
[----:B------:R-:W-:Y:S02]  /*0a10*/  MOV R3, R7 ;  /* 0x0000000700037202 */ /* 0x000fe40000000f00 */
[----:B------:R-:W-:Y:S02]  /*0a20*/  MOV R4, R6 ;  /* 0x0000000600047202 */ /* 0x000fe40000000f00 */
[----:B------:R-:W-:Y:S02]  /*0a30*/  MOV R5, R9 ;  /* 0x0000000900057202 */ /* 0x000fe40000000f00 */
[----:B------:R0:W2:Y:S04]  /*0a40*/  LDG.E R3, desc[UR10][R2.64] ;  /* 0x0000000a02037981 */ /* 0x0000a8000c1e1900 */
[----:B------:R-:W2:Y:S01]  /*0a50*/  LDG.E R4, desc[UR10][R4.64] ;  /* 0x0000000a04047981 */ /* 0x000ea2000c1e1900 */
[----:B------:R-:W-:Y:S01]  /*0a60*/  UIADD3 UR4, UPT, UPT, UR4, 0x1, URZ ;  /* 0x0000000104047890 */ /* 0x000fe2000fffe0ff */
[----:B------:R-:W-:-:S03]  /*0a70*/  IADD3 R6, P0, PT, R6, 0x4, RZ ;  /* 0x0000000406067810 */ /* 0x000fc60007f1e0ff */
[----:B------:R-:W-:Y:S01]  /*0a80*/  UISETP.NE.AND UP0, UPT, UR4, URZ, UPT ;  /* 0x000000ff0400728c */ /* 0x000fe2000bf05270 */
[----:B0-----:R-:W-:Y:S02]  /*0a90*/  IADD3 R2, P1, PT, R2, 0x4, RZ ;  /* 0x0000000402027810 */ /* 0x001fe40007f3e0ff */
[----:B------:R-:W-:Y:S02]  /*0aa0*/  IADD3.X R9, PT, PT, RZ, R9, RZ, P0, !PT ;  /* 0x00000009ff097210 */ /* 0x000fe400007fe4ff */
[----:B------:R-:W-:Y:S01]  /*0ab0*/  IADD3.X R7, PT, PT, RZ, R7, RZ, P1, !PT ;  /* 0x00000007ff077210 */ /* 0x000fe20000ffe4ff */
[----:B--2---:R-:W-:-:S03]  /*0ac0*/  FFMA R14, R3, R4, R14 ;  /* 0x00000004030e7223 */ /* 0x004fc6000000000e */
[----:B------:R-:W-:Y:S05]  /*0ad0*/  BRA.U UP0, `(.L_x_5) ;  /* 0xfffffffd00cc7547 */ /* 0x000fea000b83ffff */
.L_x_0:
[----:B------:R-:W1:Y:S08]  /*0ae0*/  LDC.64 R2, c[0x0][0x398] ;  /* 0x0000e600ff027b82 */ /* 0x000e700000000a00 */
[----:B------:R-:W0:Y:S01]  /*0af0*/  LDC.64 R4, c[0x0][0x388] ;  /* 0x0000e200ff047b82 */ /* 0x000e220000000a00 */
[----:B-1----:R-:W-:-:S06]  /*0b00*/  IMAD.WIDE.U32 R2, R0, 0x4, R2 ;  /* 0x0000000400027825 */ /* 0x002fcc00078e0002 */
[----:B------:R-:W2:Y:S01]  /*0b10*/  LDG.E R3, desc[UR10][R2.64] ;  /* 0x0000000a02037981 */ /* 0x000ea2000c1e1900 */
[----:B0-----:R-:W-:-:S04]  /*0b20*/  IMAD.WIDE.U32 R4, R0, 0x4, R4 ;  /* 0x0000000400047825 */ /* 0x001fc800078e0004 */
[----:B--2---:R-:W-:-:S05]  /*0b30*/  FADD R7, R3, R14 ;  /* 0x0000000e03077221 */ /* 0x004fca0000000000 */
[----:B------:R-:W-:Y:S01]  /*0b40*/  STG.E desc[UR10][R4.64], R7 ;  /* 0x0000000704007986 */ /* 0x000fe2000c10190a */
[----:B------:R-:W-:Y:S05]  /*0b50*/  EXIT ;  /* 0x000000000000794d */ /* 0x000fea0003800000 */
.L_x_6:
[----:B------:R-:W-:-:S00]  /*0b60*/  BRA `(.L_x_6) ;  /* 0xfffffffc00fc7947 */ /* 0x000fc0000383ffff */
[----:B------:R-:W-:-:S00]  /*0b70*/  NOP ;  /* 0x0000000000007918 */ /* 0x000fc00000000000 */
        /* <DEDUP_REMOVED lines=8> */
.L_x_31:


//--------------------- .text._Z14maxpool_kernelPfS_iiii --------------------------
	.section	.text._Z14maxpool_kernelPfS_iiii,"ax",@progbits
	.align	128
        .global         _Z14maxpool_kernelPfS_iiii
        .type           _Z14maxpool_kernelPfS_iiii,@function
        .size           _Z14maxpool_kernelPfS_iiii,(.L_x_32 - _Z14maxpool_kernelPfS_iiii)
        .other          _Z14maxpool_kernelPfS_iiii,@"STO_CUDA_ENTRY STV_DEFAULT"
_Z14maxpool_kernelPfS_iiii:
.text._Z14maxpool_kernelPfS_iiii:
[----:B------:R-:W-:Y:S01]  /*0000*/  LDC R1, c[0x0][0x37c] ;  /* 0x0000df00ff017b82 */ /* 0x000fe20000000800 */
[----:B------:R-:W0:Y:S01]  /*0010*/  S2R R7, SR_CTAID.X ;  /* 0x0000000000077919 */ /* 0x000e220000002500 */
[----:B------:R-:W0:Y:S02]  /*0020*/  LDCU UR4, c[0x0][0x39c] ;  /* 0x00007380ff0477ac */ /* 0x000e240008000800 */
[----:B0-----:R-:W-:-:S13]  /*0030*/  ISETP.GE.AND P0, PT, R7, UR4, PT ;  /* 0x0000000407007c0c */ /* 0x001fda000bf06270 */
[----:B------:R-:W-:Y:S05]  /*0040*/  @P0 EXIT ;  /* 0x000000000000094d */ /* 0x000fea0003800000 */
[----:B------:R-:W0:Y:S01]  /*0050*/  LDC R5, c[0x0][0x398] ;  /* 0x0000e600ff057b82 */ /* 0x000e220000000800 */
[----:B------:R-:W1:Y:S01]  /*0060*/  S2R R6, SR_TID.X ;  /* 0x0000000000067919 */ /* 0x000e620000002100 */
[----:B0-----:R-:W-:-:S04]  /*0070*/  IABS R9, R5 ;  /* 0x0000000500097213 */ /* 0x001fc80000000000 */
[----:B------:R-:W0:Y:S01]  /*0080*/  I2F.RP R0, R9 ;  /* 0x0000000900007306 */ /* 0x000e220000209400 */
[----:B-1----:R-:W-:-:S07]  /*0090*/  ISETP.GE.AND P1, PT, R6, RZ, PT ;  /* 0x000000ff0600720c */ /* 0x002fce0003f26270 */
[----:B0-----:R-:W0:Y:S02]  /*00a0*/  MUFU.RCP R0, R0 ;  /* 0x0000000000007308 */ /* 0x001e240000001000 */
[----:B0-----:R-:W-:-:S06]  /*00b0*/  VIADD R2, R0, 0xffffffe ;  /* 0x0ffffffe00027836 */ /* 0x001fcc0000000000 */
[----:B------:R0:W1:Y:S02]  /*00c0*/  F2I.FTZ.U32.TRUNC.NTZ R3, R2 ;  /* 0x0000000200037305 */ /* 0x000064000021f000 */
[----:B0-----:R-:W-:Y:S02]  /*00d0*/  IMAD.MOV.U32 R2, RZ, RZ, RZ ;  /* 0x000000ffff027224 */ /* 0x001fe400078e00ff */
[----:B-1----:R-:W-:-:S04]  /*00e0*/  IMAD.MOV R4, RZ, RZ, -R3 ;  /* 0x000000ffff047224 */ /* 0x002fc800078e0a03 */
[----:B------:R-:W-:Y:S01]  /*00f0*/  IMAD R11, R4, R9, RZ ;  /* 0x00000009040b7224 */ /* 0x000fe200078e02ff */
[----:B------:R-:W-:-:S03]  /*0100*/  IABS R4, R6 ;  /* 0x0000000600047213 */ /* 0x000fc60000000000 */
[----:B------:R-:W-:-:S06]  /*0110*/  IMAD.HI.U32 R3, R3, R11, R2 ;  /* 0x0000000b03037227 */ /* 0x000fcc00078e0002 */
[----:B------:R-:W-:-:S04]  /*0120*/  IMAD.HI.U32 R0, R3, R4, RZ ;  /* 0x0000000403007227 */ /* 0x000fc800078e00ff */
[----:B------:R-:W-:-:S04]  /*0130*/  IMAD.MOV R0, RZ, RZ, -R0 ;  /* 0x000000ffff007224 */ /* 0x000fc800078e0a00 */
[----:B------:R-:W-:-:S05]  /*0140*/  IMAD R0, R9, R0, R4 ;  /* 0x0000000009007224 */ /* 0x000fca00078e0204 */
[----:B------:R-:W-:-:S13]  /*0150*/  ISETP.GT.U32.AND P0, PT, R9, R0, PT ;  /* 0x000000000900720c */ /* 0x000fda0003f04070 */
[----:B------:R-:W-:-:S05]  /*0160*/  @!P0 IMAD.IADD R0, R0, 0x1, -R9 ;  /* 0x0000000100008824 */ /* 0x000fca00078e0a09 */
[----:B------:R-:W-:-:S13]  /*0170*/  ISETP.GT.U32.AND P0, PT, R9, R0, PT ;  /* 0x000000000900720c */ /* 0x000fda0003f04070 */
[----:B------:R-:W-:Y:S01]  /*0180*/  @!P0 IMAD.IADD R0, R0, 0x1, -R9 ;  /* 0x0000000100008824 */ /* 0x000fe200078e0a09 */
[----:B------:R-:W-:Y:S02]  /*0190*/  ISETP.NE.AND P0, PT, R5, RZ, PT ;  /* 0x000000ff0500720c */ /* 0x000fe40003f05270 */
[----:B------:R-:W-:Y:S01]  /*01a0*/  LOP3.LUT R5, RZ, R5, RZ, 0x33, !PT ;  /* 0x00000005ff057212 */ /* 0x000fe200078e33ff */
[----:B------:R-:W-:-:S05]  /*01b0*/  @!P1 IMAD.MOV R0, RZ, RZ, -R0 ;  /* 0x000000ffff009224 */ /* 0x000fca00078e0a00 */
[----:B------:R-:W-:-:S04]  /*01c0*/  SEL R0, R5, R0, !P0 ;  /* 0x0000000005007207 */ /* 0x000fc80004000000 */
[----:B------:R-:W-:-:S13]  /*01d0*/  ISETP.NE.AND P1, PT, R0, RZ, PT ;  /* 0x000000ff0000720c */ /* 0x000fda0003f25270 */
[----:B------:R-:W-:Y:S05]  /*01e0*/  @P1 EXIT ;  /* 0x000000000000194d */ /* 0x000fea0003800000 */
[----:B------:R-:W0:Y:S02]  /*01f0*/  S2R R8, SR_TID.Y ;  /* 0x0000000000087919 */ /* 0x000e240000002200 */
[----:B0-----:R-:W-:Y:S02]  /*0200*/  IABS R0, R8 ;  /* 0x0000000800007213 */ /* 0x001fe40000000000 */
[----:B------:R-:W-:-:S03]  /*0210*/  ISETP.GE.AND P2, PT, R8, RZ, PT ;  /* 0x000000ff0800720c */ /* 0x000fc60003f46270 */
[----:B------:R-:W-:-:S04]  /*0220*/  IMAD.HI.U32 R3, R3, R0, RZ ;  /* 0x0000000003037227 */ /* 0x000fc800078e00ff */
[----:B------:R-:W-:-:S04]  /*0230*/  IMAD.MOV R3, RZ, RZ, -R3 ;  /* 0x000000ffff037224 */ /* 0x000fc800078e0a03 */
[C---:B------:R-:W-:Y:S02]  /*0240*/  IMAD R0, R9.reuse, R3, R0 ;  /* 0x0000000309007224 */ /* 0x040fe400078e0200 */
[----:B------:R-:W0:Y:S03]  /*0250*/  LDC.64 R2, c[0x0][0x390] ;  /* 0x0000e400ff027b82 */ /* 0x000e260000000a00 */
[----:B------:R-:W-:-:S13]  /*0260*/  ISETP.GT.U32.AND P1, PT, R9, R0, PT ;  /* 0x000000000900720c */ /* 0x000fda0003f24070 */
[----:B------:R-:W-:-:S05]  /*0270*/  @!P1 IMAD.IADD R0, R0, 0x1, -R9 ;  /* 0x0000000100009824 */ /* 0x000fca00078e0a09 */
[----:B------:R-:W-:Y:S01]  /*0280*/  ISETP.GT.U32.AND P1, PT, R9, R0, PT ;  /* 0x000000000900720c */ /* 0x000fe20003f24070 */
[----:B0-----:R-:W-:-:S12]  /*0290*/  IMAD.IADD R4, R8, 0x1, R3 ;  /* 0x0000000108047824 */ /* 0x001fd800078e0203 */
[----:B------:R-:W-:-:S04]  /*02a0*/  @!P1 IMAD.IADD R0, R0, 0x1, -R9 ;  /* 0x0000000100009824 */ /* 0x000fc800078e0a09 */
[----:B------:R-:W-:-:S05]  /*02b0*/  @!P2 IMAD.MOV R0, RZ, RZ, -R0 ;  /* 0x000000ffff00a224 */ /* 0x000fca00078e0a00 */
[----:B------:R-:W-:Y:S02]  /*02c0*/  SEL R0, R5, R0, !P0 ;  /* 0x0000000005007207 */ /* 0x000fe40004000000 */
[----:B------:R-:W-:Y:S02]  /*02d0*/  VIADDMNMX R5, R6, R3, R4, !PT ;  /* 0x0000000306057246 */ /* 0x000fe40007800104 */
[----:B------:R-:W-:-:S04]  /*02e0*/  ISETP.NE.AND P0, PT, R0, RZ, PT ;  /* 0x000000ff0000720c */ /* 0x000fc80003f05270 */
[----:B------:R-:W-:-:S13]  /*02f0*/  ISETP.GT.OR P0, PT, R5, R2, P0 ;  /* 0x000000020500720c */ /* 0x000fda0000704670 */
[----:B------:R-:W-:Y:S05]  /*0300*/  @P0 EXIT ;  /* 0x000000000000094d */ /* 0x000fea0003800000 */
[----:B------:R-:W-:Y:S01]  /*0310*/  ISETP.GE.AND P0, PT, R3, 0x1, PT ;  /* 0x000000010300780c */ /* 0x000fe20003f06270 */
[----:B------:R-:W0:Y:S01]  /*0320*/  LDCU.64 UR8, c[0x0][0x358] ;  /* 0x00006b00ff0877ac */ /* 0x000e220008000a00 */
[----:B------:R-:W-:-:S11]  /*0330*/  IMAD.MOV.U32 R14, RZ, RZ, RZ ;  /* 0x000000ffff0e7224 */ /* 0x000fd600078e00ff */
[----:B------:R-:W-:Y:S05]  /*0340*/  @!P0 BRA `(.L_x_7) ;  /* 0x0000000400a08947 */ /* 0x000fea0003800000 */
[----:B------:R-:W1:Y:S01]  /*0350*/  LDCU.64 UR6, c[0x0][0x380] ;  /* 0x00007000ff0677ac */ /* 0x000e620008000a00 */
[----:B------:R-:W-:Y:S01]  /*0360*/  LOP3.LUT R24, R3, 0x7, RZ, 0xc0, !PT ;  /* 0x0000000703187812 */ /* 0x000fe200078ec0ff */
[----:B------:R-:W-:Y:S01]  /*0370*/  IMAD R10, R7, R2, R6 ;  /* 0x00000002070a7224 */ /* 0x000fe200078e0206 */
[C---:B------:R-:W-:Y:S01]  /*0380*/  LOP3.LUT R22, R3.reuse, 0xf, RZ, 0xc0, !PT ;  /* 0x0000000f03167812 */ /* 0x040fe200078ec0ff */
[----:B------:R-:W-:Y:S01]  /*0390*/  IMAD.MOV.U32 R14, RZ, RZ, RZ ;  /* 0x000000ffff0e7224 */ /* 0x000fe200078e00ff */
[C---:B------:R-:W-:Y:S01]  /*03a0*/  LOP3.LUT R9, R3.reuse, 0x7ffffff0, RZ, 0xc0, !PT ;  /* 0x7ffffff003097812 */ /* 0x040fe200078ec0ff */
[----:B------:R-:W-:Y:S01]  /*03b0*/  VIADD R4, R24, 0xffffffff ;  /* 0xffffffff18047836 */ /* 0x000fe20000000000 */
[----:B------:R-:W-:Y:S01]  /*03c0*/  IADD3 R0, PT, PT, R22, -0x1, RZ ;  /* 0xffffffff16007810 */ /* 0x000fe20007ffe0ff */
[----:B------:R-:W-:Y:S01]  /*03d0*/  UMOV UR4, URZ ;  /* 0x000000ff00047c82 */ /* 0x000fe20008000000 */
[----:B------:R-:W-:Y:S01]  /*03e0*/  LOP3.LUT R11, R3, 0x3, RZ, 0xc0, !PT ;  /* 0x00000003030b7812 */ /* 0x000fe200078ec0ff */
[----:B------:R-:W-:Y:S01]  /*03f0*/  IMAD.MOV R12, RZ, RZ, -R9 ;  /* 0x000000ffff0c7224 */ /* 0x000fe200078e0a09 */
[----:B------:R-:W-:-:S02]  /*0400*/  ISETP.GE.U32.AND P2, PT, R0, 0x7, PT ;  /* 0x000000070000780c */ /* 0x000fc40003f46070 */
[----:B------:R-:W-:Y:S01]  /*0410*/  ISETP.GE.U32.AND P1, PT, R4, 0x3, PT ;  /* 0x000000030400780c */ /* 0x000fe20003f26070 */
[----:B-1----:R-:W-:-:S04]  /*0420*/  UIADD3 UR5, UP0, UPT, UR6, 0x20, URZ ;  /* 0x0000002006057890 */ /* 0x002fc8000ff1e0ff */
[----:B------:R-:W-:-:S12]  /*0430*/  UIADD3.X UR6, UPT, UPT, URZ, UR7, URZ, UP0, !UPT ;  /* 0x00000007ff067290 */ /* 0x000fd800087fe4ff */
.L_x_13:
[----:B------:R-:W1:Y:S01]  /*0440*/  LDC.64 R2, c[0x0][0x390] ;  /* 0x0000e400ff027b82 */ /* 0x000e620000000a00 */
[----:B------:R-:W-:Y:S01]  /*0450*/  VIADD R13, R10, UR4 ;  /* 0x000000040a0d7c36 */ /* 0x000fe20008000000 */
[----:B------:R-:W-:Y:S01]  /*0460*/  UIADD3 UR4, UPT, UPT, UR4, 0x1, URZ ;  /* 0x0000000104047890 */ /* 0x000fe2000fffe0ff */
[----:B------:R-:W-:Y:S01]  /*0470*/  IMAD.MOV.U32 R0, RZ, RZ, RZ ;  /* 0x000000ffff007224 */ /* 0x000fe200078e00ff */
[----:B-1----:R-:W-:Y:S01]  /*0480*/  ISETP.GE.U32.AND P3, PT, R3, 0x10, PT ;  /* 0x000000100300780c */ /* 0x002fe20003f66070 */
[----:B------:R-:W-:-:S03]  /*0490*/  IMAD R13, R13, R2, R8 ;  /* 0x000000020d0d7224 */ /* 0x000fc600078e0208 */
[----:B------:R-:W-:-:S09]  /*04a0*/  ISETP.NE.AND P0, PT, R3, UR4, PT ;  /* 0x0000000403007c0c */ /* 0x000fd2000bf05270 */
[----:B------:R-:W-:Y:S05]  /*04b0*/  @!P3 BRA `(.L_x_8) ;  /* 0x000000000088b947 */ /* 0x000fea0003800000 */
[----:B------:R-:W-:Y:S02]  /*04c0*/  IMAD.MOV.U32 R15, RZ, RZ, R13 ;  /* 0x000000ffff0f7224 */ /* 0x000fe400078e000d */
[----:B------:R-:W-:-:S07]  /*04d0*/  IMAD.MOV.U32 R0, RZ, RZ, R12 ;  /* 0x000000ffff007224 */ /* 0x000fce00078e000c */
.L_x_9:
[----:B------:R-:W-:Y:S02]  /*04e0*/  IMAD.U32 R4, RZ, RZ, UR5 ;  /* 0x00000005ff047e24 */ /* 0x000fe4000f8e00ff */
[----:B------:R-:W-:Y:S02]  /*04f0*/  IMAD.U32 R5, RZ, RZ, UR6 ;  /* 0x00000006ff057e24 */ /* 0x000fe4000f8e00ff */
[----:B------:R-:W-:-:S05]  /*0500*/  IMAD.WIDE R4, R15, 0x4, R4 ;  /* 0x000000040f047825 */ /* 0x000fca00078e0204 */
[----:B0-----:R-:W2:Y:S04]  /*0510*/  LDG.E R21, desc[UR8][R4.64+-0x20] ;  /* 0xffffe00804157981 */ /* 0x001ea8000c1e1900 */
        /* <DEDUP_REMOVED lines=8> */
[----:B------:R-:W5:Y:S01]  /*05a0*/  LDG.E R27, desc[UR8][R4.64+0x1c] ;  /* 0x00001c08041b7981 */ /* 0x000f62000c1e1900 */
[----:B--2---:R-:W-:-:S03]  /*05b0*/  FMNMX3 R20, R14, R21, R20, !PT ;  /* 0x000000150e147276 */ /* 0x004fc60007800014 */
[----:B------:R-:W2:Y:S04]  /*05c0*/  LDG.E R14, desc[UR8][R4.64] ;  /* 0x00000008040e7981 */ /* 0x000ea8000c1e1900 */
[----:B------:R-:W2:Y:S01]  /*05d0*/  LDG.E R21, desc[UR8][R4.64+0x4] ;  /* 0x0000040804157981 */ /* 0x000ea2000c1e1900 */
[----:B---3--:R-:W-:-:S03]  /*05e0*/  FMNMX3 R25, R20, R23, R25, !PT ;  /* 0x0000001714197276 */ /* 0x008fc60007800019 */
[----:B------:R-:W3:Y:S04]  /*05f0*/  LDG.E R23, desc[UR8][R4.64+0x8] ;  /* 0x0000080804177981 */ /* 0x000ee8000c1e1900 */
[----:B------:R-:W3:Y:S01]  /*0600*/  LDG.E R20, desc[UR8][R4.64+0xc] ;  /* 0x00000c0804147981 */ /* 0x000ee2000c1e1900 */
[----:B----4-:R-:W-:-:S03]  /*0610*/  FMNMX3 R25, R25, R18, R19, !PT ;  /* 0x0000001219197276 */ /* 0x010fc60007800013 */
[----:B------:R-:W4:Y:S04]  /*0620*/  LDG.E R19, desc[UR8][R4.64+0x14] ;  /* 0x0000140804137981 */ /* 0x000f28000c1e1900 */
[----:B------:R-:W4:Y:S01]  /*0630*/  LDG.E R18, desc[UR8][R4.64+0x18] ;  /* 0x0000180804127981 */ /* 0x000f22000c1e1900 */
[----:B------:R-:W-:Y:S01]  /*0640*/  VIADD R0, R0, 0x10 ;  /* 0x0000001000007836 */ /* 0x000fe20000000000 */
[----:B-----5:R-:W-:-:S04]  /*0650*/  FMNMX3 R16, R25, R16, R17, !PT ;  /* 0x0000001019107276 */ /* 0x020fc80007800011 */
[----:B------:R-:W-:Y:S02]  /*0660*/  ISETP.NE.AND P3, PT, R0, RZ, PT ;  /* 0x000000ff0000720c */ /* 0x000fe40003f65270 */
[----:B------:R-:W-:Y:S02]  /*0670*/  IADD3 R15, PT, PT, R15, 0x10, RZ ;  /* 0x000000100f0f7810 */ /* 0x000fe40007ffe0ff */
[----:B--2---:R-:W-:-:S04]  /*0680*/  FMNMX3 R14, R16, R14, R21, !PT ;  /* 0x0000000e100e7276 */ /* 0x004fc80007800015 */
[----:B---3--:R-:W-:-:S04]  /*0690*/  FMNMX3 R14, R14, R23, R20, !PT ;  /* 0x000000170e0e7276 */ /* 0x008fc80007800014 */
[----:B----4-:R-:W-:-:S04]  /*06a0*/  FMNMX3 R19, R14, R26, R19, !PT ;  /* 0x0000001a0e137276 */ /* 0x010fc80007800013 */
[----:B------:R-:W-:Y:S01]  /*06b0*/  FMNMX3 R14, R19, R18, R27, !PT ;  /* 0x00000012130e7276 */ /* 0x000fe2000780001b */
[----:B------:R-:W-:Y:S06]  /*06c0*/  @P3 BRA `(.L_x_9) ;  /* 0xfffffffc00843947 */ /* 0x000fec000383ffff */
[----:B------:R-:W-:-:S07]  /*06d0*/  IMAD.MOV.U32 R0, RZ, RZ, R9 ;  /* 0x000000ffff007224 */ /* 0x000fce00078e0009 */
.L_x_8:
[----:B------:R-:W-:-:S13]  /*06e0*/  ISETP.NE.AND P3, PT, R22, RZ, PT ;  /* 0x000000ff1600720c */ /* 0x000fda0003f65270 */
[----:B------:R-:W-:Y:S05]  /*06f0*/  @!P3 BRA `(.L_x_10) ;  /* 0x0000000000b0b947 */ /* 0x000fea0003800000 */
[----:B------:R-:W-:Y:S01]  /*0700*/  ISETP.NE.AND P3, PT, R24, RZ, PT ;  /* 0x000000ff1800720c */ /* 0x000fe20003f65270 */
[----:B------:R-:W-:-:S12]  /*0710*/  @!P2 BRA `(.L_x_11) ;  /* 0x000000000040a947 */ /* 0x000fd80003800000 */
[----:B------:R-:W1:Y:S01]  /*0720*/  LDC.64 R4, c[0x0][0x380] ;  /* 0x0000e000ff047b82 */ /* 0x000e620000000a00 */
[----:B------:R-:W-:-:S04]  /*0730*/  IMAD.IADD R15, R13, 0x1, R0 ;  /* 0x000000010d0f7824 */ /* 0x000fc800078e0200 */
[----:B-1----:R-:W-:-:S05]  /*0740*/  IMAD.WIDE R4, R15, 0x4, R4 ;  /* 0x000000040f047825 */ /* 0x002fca00078e0204 */
[----:B0-----:R-:W2:Y:S04]  /*0750*/  LDG.E R15, desc[UR8][R4.64] ;  /* 0x00000008040f7981 */ /* 0x001ea8000c1e1900 */
[----:B------:R-:W2:Y:S04]  /*0760*/  LDG.E R16, desc[UR8][R4.64+0x4] ;  /* 0x0000040804107981 */ /* 0x000ea8000c1e1900 */
[----:B------:R-:W3:Y:S04]  /*0770*/  LDG.E R18, desc[UR8][R4.64+0x8] ;  /* 0x0000080804127981 */ /* 0x000ee8000c1e1900 */
[----:B------:R-:W3:Y:S04]  /*0780*/  LDG.E R17, desc[UR8][R4.64+0xc] ;  /* 0x00000c0804117981 */ /* 0x000ee8000c1e1900 */
[----:B------:R-:W4:Y:S04]  /*0790*/  LDG.E R20, desc[UR8][R4.64+0x10] ;  /* 0x0000100804147981 */ /* 0x000f28000c1e1900 */
[----:B------:R-:W4:Y:S04]  /*07a0*/  LDG.E R19, desc[UR8][R4.64+0x14] ;  /* 0x0000140804137981 */ /* 0x000f28000c1e1900 */
[----:B------:R-:W5:Y:S04]  /*07b0*/  LDG.E R26, desc[UR8][R4.64+0x18] ;  /* 0x00001808041a7981 */ /* 0x000f68000c1e1900 */
[----:B------:R-:W5:Y:S01]  /*07c0*/  LDG.E R21, desc[UR8][R4.64+0x1c] ;  /* 0x00001c0804157981 */ /* 0x000f62000c1e1900 */
[----:B------:R-:W-:Y:S01]  /*07d0*/  VIADD R0, R0, 0x8 ;  /* 0x0000000800007836 */ /* 0x000fe20000000000 */
[----:B--2---:R-:W-:-:S04]  /*07e0*/  FMNMX3 R15, R14, R15, R16, !PT ;  /* 0x0000000f0e0f7276 */ /* 0x004fc80007800010 */
[----:B---3--:R-:W-:-:S04]  /*07f0*/  FMNMX3 R15, R15, R18, R17, !PT ;  /* 0x000000120f0f7276 */ /* 0x008fc80007800011 */
[----:B----4-:R-:W-:-:S04]  /*0800*/  FMNMX3 R15, R15, R20, R19, !PT ;  /* 0x000000140f0f7276 */ /* 0x010fc80007800013 */
[----:B-----5:R-:W-:-:S07]  /*0810*/  FMNMX3 R14, R15, R26, R21, !PT ;  /* 0x0000001a0f0e7276 */ /* 0x020fce0007800015 */
.L_x_11:
        /* <DEDUP_REMOVED lines=9> */
[----:B------:R-:W3:Y:S01]  /*08b0*/  LDG.E R18, desc[UR8][R4.64+0xc] ;  /* 0x00000c0804127981 */ /* 0x000ee2000c1e1900 */
[----:B------:R-:W-:Y:S01]  /*08c0*/  VIADD R0, R0, 0x4 ;  /* 0x0000000400007836 */ /* 0x000fe20000000000 */
[----:B--2---:R-:W-:-:S04]  /*08d0*/  FMNMX3 R14, R14, R15, R16, !PT ;  /* 0x0000000f0e0e7276 */ /* 0x004fc80007800010 */
[----:B---3--:R-:W-:-:S07]  /*08e0*/  FMNMX3 R14, R14, R17, R18, !PT ;  /* 0x000000110e0e7276 */ /* 0x008fce0007800012 */
.L_x_12:
[----:B------:R-:W-:Y:S05]  /*08f0*/  @!P3 BRA `(.L_x_10) ;  /* 0x000000000030b947 */ /* 0x000fea0003800000 */
[----:B------:R-:W1:Y:S01]  /*0900*/  LDC.64 R4, c[0x0][0x380] ;  /* 0x0000e000ff047b82 */ /* 0x000e620000000a00 */
[----:B------:R-:W-:-:S04]  /*0910*/  IMAD.IADD R13, R13, 0x1, R0 ;  /* 0x000000010d0d7824 */ /* 0x000fc800078e0200 */
[----:B-1----:R-:W-:-:S05]  /*0920*/  IMAD.WIDE R4, R13, 0x4, R4 ;  /* 0x000000040d047825 */ /* 0x002fca00078e0204 */
[----:B0-----:R-:W2:Y:S01]  /*0930*/  LDG.E R13, desc[UR8][R4.64] ;  /* 0x00000008040d7981 */ /* 0x001ea2000c1e1900 */
[----:B------:R-:W-:Y:S02]  /*0940*/  ISETP.NE.AND P3, PT, R11, 0x1, PT ;  /* 0x000000010b00780c */ /* 0x000fe40003f65270 */
[----:B--2---:R-:W-:-:S11]  /*0950*/  FMNMX R14, R14, R13, !PT ;  /* 0x0000000d0e0e7209 */ /* 0x004fd60007800000 */
[----:B------:R-:W-:Y:S05]  /*0960*/  @!P3 BRA `(.L_x_10) ;  /* 0x000000000014b947 */ /* 0x000fea0003800000 */
[----:B------:R-:W-:Y:S01]  /*0970*/  ISETP.NE.AND P3, PT, R11, 0x2, PT ;  /* 0x000000020b00780c */ /* 0x000fe20003f65270 */
[----:B------:R-:W2:-:S12]  /*0980*/  LDG.E R13, desc[UR8][R4.64+0x4] ;  /* 0x00000408040d7981 */ /* 0x000e98000c1e1900 */
[----:B------:R-:W3:Y:S01]  /*0990*/  @P3 LDG.E R15, desc[UR8][R4.64+0x8] ;  /* 0x00000808040f3981 */ /* 0x000ee2000c1e1900 */
[----:B--2---:R-:W-:-:S04]  /*09a0*/  FMNMX R14, R14, R13, !PT ;  /* 0x0000000d0e0e7209 */ /* 0x004fc80007800000 */
[----:B---3--:R-:W-:-:S07]  /*09b0*/  @P3 FMNMX R14, R14, R15, !PT ;  /* 0x0000000f0e0e3209 */ /* 0x008fce0007800000 */
.L_x_10:
[----:B------:R-:W-:Y:S05]  /*09c0*/  @P0 BRA `(.L_x_13) ;  /* 0xfffffff8009c0947 */ /* 0x000fea000383ffff */
.L_x_7:
[----:B------:R-:W1:Y:S01]  /*09d0*/  LDC R5, c[0x0][0x398] ;  /* 0x0000e600ff057b82 */ /* 0x000e620000000800 */
[----:B------:R-:W-:Y:S01]  /*09e0*/  IMAD.IADD R2, R2, 0x1, -R3 ;  /* 0x0000000102027824 */ /* 0x000fe200078e0a03 */
[----:B------:R-:W-:Y:S02]  /*09f0*/  IABS R13, R8 ;  /* 0x00000008000d7213 */ /* 0x000fe40000000000 */
[-C--:B-1----:R-:W-:Y:S02]  /*0a00*/  IABS R0, R5.reuse ;  /* 0x0000000500007213 */ /* 0x082fe40000000000 */
[----:B------:R-:W-:Y:S02]  /*0a10*/  LOP3.LUT R8, R8, R5, RZ, 0x3c, !PT ;  /* 0x0000000508087212 */ /* 0x000fe400078e3cff */
[----:B------:R-:W1:Y:S08]  /*0a20*/  I2F.RP R4, R0 ;  /* 0x0000000000047306 */ /* 0x000e700000209400 */
[----:B-1----:R-:W1:Y:S02]  /*0a30*/  MUFU.RCP R4, R4 ;  /* 0x0000000400047308 */ /* 0x002e640000001000 */
[----:B-1----:R-:W-:-:S06]  /*0a40*/  VIADD R10, R4, 0xffffffe ;  /* 0x0ffffffe040a7836 */ /* 0x002fcc0000000000 */
[----:B------:R1:W2:Y:S02]  /*0a50*/  F2I.FTZ.U32.TRUNC.NTZ R11, R10 ;  /* 0x0000000a000b7305 */ /* 0x0002a4000021f000 */
[----:B-1----:R-:W-:Y:S02]  /*0a60*/  IMAD.MOV.U32 R10, RZ, RZ, RZ ;  /* 0x000000ffff0a7224 */ /* 0x002fe400078e00ff */
[----:B--2---:R-:W-:-:S04]  /*0a70*/  IMAD.MOV R9, RZ, RZ, -R11 ;  /* 0x000000ffff097224 */ /* 0x004fc800078e0a0b */
[----:B------:R-:W-:Y:S01]  /*0a80*/  IMAD R3, R9, R0, RZ ;  /* 0x0000000009037224 */ /* 0x000fe200078e02ff */
[----:B------:R-:W-:Y:S02]  /*0a90*/  IABS R9, R2 ;  /* 0x0000000200097213 */ /* 0x000fe40000000000 */
[----:B------:R-:W-:Y:S01]  /*0aa0*/  LOP3.LUT R2, R2, R5, RZ, 0x3c, !PT ;  /* 0x0000000502027212 */ /* 0x000fe200078e3cff */
[----:B------:R-:W-:Y:S01]  /*0ab0*/  IMAD.HI.U32 R12, R11, R3, R10 ;  /* 0x000000030b0c7227 */ /* 0x000fe200078e000a */
[----:B------:R-:W-:Y:S02]  /*0ac0*/  IABS R11, R6 ;  /* 0x00000006000b7213 */ /* 0x000fe40000000000 */
[----:B------:R-:W-:Y:S02]  /*0ad0*/  ISETP.GE.AND P3, PT, R2, RZ, PT ;  /* 0x000000ff0200720c */ /* 0x000fe40003f66270 */
[----:B------:R-:W-:Y:S01]  /*0ae0*/  LOP3.LUT R6, R6, R5, RZ, 0x3c, !PT ;  /* 0x0000000506067212 */ /* 0x000fe200078e3cff */
[----:B------:R-:W-:-:S04]  /*0af0*/  IMAD.HI.U32 R3, R12, R9, RZ ;  /* 0x000000090c037227 */ /* 0x000fc800078e00ff */
[----:B------:R-:W-:Y:S01]  /*0b00*/  IMAD.HI.U32 R10, R12, R11, RZ ;  /* 0x0000000b0c0a7227 */ /* 0x000fe200078e00ff */
[----:B------:R-:W-:-:S03]  /*0b10*/  IADD3 R4, PT, PT, -R3, RZ, RZ ;  /* 0x000000ff03047210 */ /* 0x000fc60007ffe1ff */
[----:B------:R-:W-:-:S04]  /*0b20*/  IMAD.HI.U32 R12, R12, R13, RZ ;  /* 0x0000000d0c0c7227 */ /* 0x000fc800078e00ff */
[----:B------:R-:W-:Y:S02]  /*0b30*/  IMAD R9, R0, R4, R9 ;  /* 0x0000000400097224 */ /* 0x000fe400078e0209 */
[----:B------:R-:W-:-:S03]  /*0b40*/  IMAD.MOV R4, RZ, RZ, -R10 ;  /* 0x000000ffff047224 */ /* 0x000fc600078e0a0a */
[C---:B------:R-:W-:Y:S01]  /*0b50*/  ISETP.GT.U32.AND P4, PT, R0.reuse, R9, PT ;  /* 0x000000090000720c */ /* 0x040fe20003f84070 */
[----:B------:R-:W-:Y:S02]  /*0b60*/  IMAD R11, R0, R4, R11 ;  /* 0x00000004000b7224 */ /* 0x000fe400078e020b */
[----:B------:R-:W-:-:S03]  /*0b70*/  IMAD.MOV R4, RZ, RZ, -R12 ;  /* 0x000000ffff047224 */ /* 0x000fc600078e0a0c */
[C---:B------:R-:W-:Y:S01]  /*0b80*/  ISETP.GT.U32.AND P1, PT, R0.reuse, R11, PT ;  /* 0x0000000b0000720c */ /* 0x040fe20003f24070 */
[----:B------:R-:W-:-:S05]  /*0b90*/  IMAD R13, R0, R4, R13 ;  /* 0x00000004000d7224 */ /* 0x000fca00078e020d */
[----:B------:R-:W-:Y:S01]  /*0ba0*/  ISETP.GT.U32.AND P0, PT, R0, R13, PT ;  /* 0x0000000d0000720c */ /* 0x000fe20003f04070 */
[--C-:B------:R-:W-:Y:S02]  /*0bb0*/  @!P4 IMAD.IADD R9, R9, 0x1, -R0.reuse ;  /* 0x000000010909c824 */ /* 0x100fe400078e0a00 */
[----:B------:R-:W-:Y:S01]  /*0bc0*/  @!P4 VIADD R3, R3, 0x1 ;  /* 0x000000010303c836 */ /* 0x000fe20000000000 */
[----:B------:R-:W-:Y:S02]  /*0bd0*/  ISETP.GE.AND P4, PT, R6, RZ, PT ;  /* 0x000000ff0600720c */ /* 0x000fe40003f86270 */
[----:B------:R-:W-:Y:S01]  /*0be0*/  ISETP.GE.U32.AND P5, PT, R9, R0, PT ;  /* 0x000000000900720c */ /* 0x000fe20003fa6070 */
[----:B------:R-:W-:Y:S01]  /*0bf0*/  @!P1 IMAD.IADD R11, R11, 0x1, -R0 ;  /* 0x000000010b0b9824 */ /* 0x000fe200078e0a00 */
[----:B------:R-:W-:Y:S01]  /*0c00*/  LOP3.LUT R9, RZ, R5, RZ, 0x33, !PT ;  /* 0x00000005ff097212 */ /* 0x000fe200078e33ff */
[----:B------:R-:W-:Y:S01]  /*0c10*/  @!P1 VIADD R10, R10, 0x1 ;  /* 0x000000010a0a9836 */ /* 0x000fe20000000000 */
[----:B------:R-:W-:-:S02]  /*0c20*/  ISETP.NE.AND P1, PT, R5, RZ, PT ;  /* 0x000000ff0500720c */ /* 0x000fc40003f25270 */
[----:B------:R-:W-:Y:S01]  /*0c30*/  ISETP.GE.U32.AND P2, PT, R11, R0, PT ;  /* 0x000000000b00720c */ /* 0x000fe20003f46070 */
[----:B------:R-:W-:Y:S02]  /*0c40*/  @!P0 IMAD.IADD R13, R13, 0x1, -R0 ;  /* 0x000000010d0d8824 */ /* 0x000fe400078e0a00 */
[----:B------:R-:W-:-:S04]  /*0c50*/  @!P0 VIADD R12, R12, 0x1 ;  /* 0x000000010c0c8836 */ /* 0x000fc80000000000 */
[----:B------:R-:W-:Y:S01]  /*0c60*/  @P5 VIADD R3, R3, 0x1 ;  /* 0x0000000103035836 */ /* 0x000fe20000000000 */
[----:B------:R-:W-:-:S04]  /*0c70*/  ISETP.GE.U32.AND P5, PT, R13, R0, PT ;  /* 0x000000000d00720c */ /* 0x000fc80003fa6070 */
[----:B------:R-:W-:Y:S01]  /*0c80*/  @!P3 IADD3 R3, PT, PT, -R3, RZ, RZ ;  /* 0x000000ff0303b210 */ /* 0x000fe20007ffe1ff */
[----:B------:R-:W-:Y:S01]  /*0c90*/  @P2 VIADD R10, R10, 0x1 ;  /* 0x000000010a0a2836 */ /* 0x000fe20000000000 */
[----:B------:R-:W-:Y:S02]  /*0ca0*/  ISETP.GE.AND P2, PT, R8, RZ, PT ;  /* 0x000000ff0800720c */ /* 0x000fe40003f46270 */
[----:B------:R-:W-:Y:S01]  /*0cb0*/  SEL R5, R9, R3, !P1 ;  /* 0x0000000309057207 */ /* 0x000fe20004800000 */
[----:B------:R-:W-:Y:S01]  /*0cc0*/  IMAD.MOV.U32 R0, RZ, RZ, R10 ;  /* 0x000000ffff007224 */ /* 0x000fe200078e000a */
[----:B------:R-:W1:Y:S03]  /*0cd0*/  LDC.64 R2, c[0x0][0x388] ;  /* 0x0000e200ff027b82 */ /* 0x000e660000000a00 */
[----:B------:R-:W-:Y:S02]  /*0ce0*/  @!P4 IMAD.MOV R0, RZ, RZ, -R0 ;  /* 0x000000ffff00c224 */ /* 0x000fe400078e0a00 */
[----:B------:R-:W-:-:S02]  /*0cf0*/  @P5 VIADD R12, R12, 0x1 ;  /* 0x000000010c0c5836 */ /* 0x000fc40000000000 */
[----:B------:R-:W-:Y:S01]  /*0d00*/  IMAD R7, R5, R7, R7 ;  /* 0x0000000705077224 */ /* 0x000fe200078e0207 */
[----:B------:R-:W-:Y:S01]  /*0d10*/  SEL R0, R9, R0, !P1 ;  /* 0x0000000009007207 */ /* 0x000fe20004800000 */
[----:B------:R-:W-:-:S04]  /*0d20*/  IMAD.MOV.U32 R4, RZ, RZ, R12 ;  /* 0x000000ffff047224 */ /* 0x000fc800078e000c */
[----:B------:R-:W-:Y:S02]  /*0d30*/  @!P2 IMAD.MOV R4, RZ, RZ, -R4 ;  /* 0x000000ffff04a224 */ /* 0x000fe400078e0a04 */
[----:B------:R-:W-:-:S03]  /*0d40*/  IMAD.IADD R0, R7, 0x1, R0 ;  /* 0x0000000107007824 */ /* 0x000fc600078e0200 */
[----:B------:R-:W-:Y:S01]  /*0d50*/  SEL R4, R9, R4, !P1 ;  /* 0x0000000409047207 */ /* 0x000fe20004800000 */
[----:B------:R-:W-:-:S04]  /*0d60*/  IMAD R5, R5, R0, R0 ;  /* 0x0000000005057224 */ /* 0x000fc800078e0200 */
[----:B------:R-:W-:-:S04]  /*0d70*/  IMAD.IADD R5, R5, 0x1, R4 ;  /* 0x0000000105057824 */ /* 0x000fc800078e0204 */
[----:B-1----:R-:W-:-:S05]  /*0d80*/  IMAD.WIDE R2, R5, 0x4, R2 ;  /* 0x0000000405027825 */ /* 0x002fca00078e0202 */
[----:B0-----:R-:W-:Y:S01]  /*0d90*/  STG.E desc[UR8][R2.64], R14 ;  /* 0x0000000e02007986 */ /* 0x001fe2000c101908 */
[----:B------:R-:W-:Y:S05]  /*0da0*/  EXIT ;  /* 0x000000000000794d */ /* 0x000fea0003800000 */
.L_x_14:
        /* <DEDUP_REMOVED lines=13> */
.L_x_32:


//--------------------- .text._Z14conv_kernel_p2PfS_iiiS_ --------------------------
	.section	.text._Z14conv_kernel_p2PfS_iiiS_,"ax",@progbits
	.align	128
        .global         _Z14conv_kernel_p2PfS_iiiS_
        .type           _Z14conv_kernel_p2PfS_iiiS_,@function
        .size           _Z14conv_kernel_p2PfS_iiiS_,(.L_x_33 - _Z14conv_kernel_p2PfS_iiiS_)
        .other          _Z14conv_kernel_p2PfS_iiiS_,@"STO_CUDA_ENTRY STV_DEFAULT"
_Z14conv_kernel_p2PfS_iiiS_:
.text._Z14conv_kernel_p2PfS_iiiS_:
[----:B------:R-:W-:Y:S01]  /*0000*/  LDC R1, c[0x0][0x37c] ;  /* 0x0000df00ff017b82 */ /* 0x000fe20000000800 */
[----:B------:R-:W0:Y:S01]  /*0010*/  S2R R5, SR_TID.X ;  /* 0x0000000000057919 */ /* 0x000e220000002100 */
[----:B------:R-:W0:Y:S01]  /*0020*/  LDCU UR11, c[0x0][0x398] ;  /* 0x00007300ff0b77ac */ /* 0x000e220008000800 */
[----:B------:R-:W1:Y:S01]  /*0030*/  S2R R4, SR_CTAID.X ;  /* 0x0000000000047919 */ /* 0x000e620000002500 */
[----:B------:R-:W1:Y:S01]  /*0040*/  LDCU UR14, c[0x0][0x390] ;  /* 0x00007200ff0e77ac */ /* 0x000e620008000800 */
[----:B------:R-:W2:Y:S01]  /*0050*/  S2R R6, SR_TID.Y ;  /* 0x0000000000067919 */ /* 0x000ea20000002200 */
[----:B0-----:R-:W-:-:S04]  /*0060*/  ISETP.GE.AND P0, PT, R5, UR11, PT ;  /* 0x0000000b05007c0c */ /* 0x001fc8000bf06270 */
[----:B-1----:R-:W-:-:S04]  /*0070*/  ISETP.GE.OR P0, PT, R4, UR14, P0 ;  /* 0x0000000e04007c0c */ /* 0x002fc80008706670 */
[----:B--2---:R-:W-:-:S13]  /*0080*/  ISETP.GE.OR P0, PT, R6, UR11, P0 ;  /* 0x0000000b06007c0c */ /* 0x004fda0008706670 */
[----:B------:R-:W-:Y:S05]  /*0090*/  @P0 EXIT ;  /* 0x000000000000094d */ /* 0x000fea0003800000 */
[----:B------:R-:W0:Y:S01]  /*00a0*/  LDCU UR7, c[0x0][0x394] ;  /* 0x00007280ff0777ac */ /* 0x000e220008000800 */
[----:B------:R-:W-:Y:S01]  /*00b0*/  HFMA2 R0, -RZ, RZ, 0, 0 ;  /* 0x00000000ff007431 */ /* 0x000fe200000001ff */
[----:B------:R-:W1:Y:S01]  /*00c0*/  LDCU.64 UR12, c[0x0][0x358] ;  /* 0x00006b00ff0c77ac */ /* 0x000e620008000a00 */
[----:B0-----:R-:W-:-:S09]  /*00d0*/  UISETP.GE.AND UP0, UPT, UR7, 0x1, UPT ;  /* 0x000000010700788c */ /* 0x001fd2000bf06270 */
[----:B-1----:R-:W-:Y:S05]  /*00e0*/  BRA.U !UP0, `(.L_x_15) ;  /* 0x0000000508b07547 */ /* 0x002fea000b800000 */
[----:B------:R-:W-:Y:S01]  /*00f0*/  UISETP.GE.U32.AND UP1, UPT, UR7, 0x10, UPT ;  /* 0x000000100700788c */ /* 0x000fe2000bf26070 */
[----:B------:R-:W-:Y:S01]  /*0100*/  IMAD R3, R5, UR11, R6 ;  /* 0x0000000b05037c24 */ /* 0x000fe2000f8e0206 */
[----:B------:R-:W-:Y:S01]  /*0110*/  ULOP3.LUT UR10, UR7, 0xf, URZ, 0xc0, !UPT ;  /* 0x0000000f070a7892 */ /* 0x000fe2000f8ec0ff */
[----:B------:R-:W-:Y:S01]  /*0120*/  MOV R0, RZ ;  /* 0x000000ff00007202 */ /* 0x000fe20000000f00 */
[----:B------:R-:W-:Y:S01]  /*0130*/  UMOV UR4, URZ ;  /* 0x000000ff00047c82 */ /* 0x000fe20008000000 */
[----:B------:R-:W-:Y:S01]  /*0140*/  IMAD R3, R3, UR14, R4 ;  /* 0x0000000e03037c24 */ /* 0x000fe2000f8e0204 */
[----:B------:R-:W-:-:S03]  /*0150*/  UISETP.NE.AND UP0, UPT, UR10, URZ, UPT ;  /* 0x000000ff0a00728c */ /* 0x000fc6000bf05270 */
[----:B------:R-:W-:Y:S01]  /*0160*/  IMAD R7, R3, UR7, RZ ;  /* 0x0000000703077c24 */ /* 0x000fe2000f8e02ff */
[----:B------:R-:W-:Y:S07]  /*0170*/  BRA.U !UP1, `(.L_x_16) ;  /* 0x0000000109b87547 */ /* 0x000fee000b800000 */
[----:B------:R-:W0:Y:S01]  /*0180*/  LDCU.64 UR8, c[0x0][0x380] ;  /* 0x00007000ff0877ac */ /* 0x000e220008000a00 */
[----:B------:R-:W-:Y:S02]  /*0190*/  MOV R0, RZ ;  /* 0x000000ff00007202 */ /* 0x000fe40000000f00 */
[----:B------:R-:W-:Y:S01]  /*01a0*/  MOV R8, R7 ;  /* 0x0000000700087202 */ /* 0x000fe20000000f00 */
[----:B------:R-:W-:Y:S02]  /*01b0*/  ULOP3.LUT UR4, UR7, 0x7ffffff0, URZ, 0xc0, !UPT ;  /* 0x7ffffff007047892 */ /* 0x000fe4000f8ec0ff */
[----:B0-----:R-:W-:Y:S02]  /*01c0*/  UIADD3 UR5, UP1, UPT, UR8, 0x20, URZ ;  /* 0x0000002008057890 */ /* 0x001fe4000ff3e0ff */
[----:B------:R-:W-:Y:S02]  /*01d0*/  UIADD3 UR8, UPT, UPT, -UR4, URZ, URZ ;  /* 0x000000ff04087290 */ /* 0x000fe4000fffe1ff */
[----:B------:R-:W-:-:S12]  /*01e0*/  UIADD3.X UR6, UPT, UPT, URZ, UR9, URZ, UP1, !UPT ;  /* 0x00000009ff067290 */ /* 0x000fd80008ffe4ff */
.L_x_17:
[----:B------:R-:W-:Y:S02]  /*01f0*/  MOV R2, UR5 ;  /* 0x0000000500027c02 */ /* 0x000fe40008000f00 */
[----:B------:R-:W-:-:S03]  /*0200*/  MOV R3, UR6 ;  /* 0x0000000600037c02 */ /* 0x000fc60008000f00 */
[----:B------:R-:W-:-:S05]  /*0210*/  IMAD.WIDE R2, R8, 0x4, R2 ;  /* 0x0000000408027825 */ /* 0x000fca00078e0202 */
[----:B------:R-:W2:Y:S04]  /*0220*/  LDG.E R19, desc[UR12][R2.64+-0x20] ;  /* 0xffffe00c02137981 */ /* 0x000ea8000c1e1900 */
[----:B------:R-:W3:Y:S04]  /*0230*/  LDG.E R20, desc[UR12][R2.64+-0x1c] ;  /* 0xffffe40c02147981 */ /* 0x000ee8000c1e1900 */
        /* <DEDUP_REMOVED lines=14> */
[----:B------:R-:W-:Y:S01]  /*0320*/  UIADD3 UR8, UPT, UPT, UR8, 0x10, URZ ;  /* 0x0000001008087890 */ /* 0x000fe2000fffe0ff */
[----:B------:R-:W-:-:S03]  /*0330*/  IADD3 R8, PT, PT, R8, 0x10, RZ ;  /* 0x0000001008087810 */ /* 0x000fc60007ffe0ff */
[----:B------:R-:W-:Y:S01]  /*0340*/  UISETP.NE.AND UP1, UPT, UR8, URZ, UPT ;  /* 0x000000ff0800728c */ /* 0x000fe2000bf25270 */
[----:B--2---:R-:W-:-:S04]  /*0350*/  FADD R19, R19, R0 ;  /* 0x0000000013137221 */ /* 0x004fc80000000000 */
[----:B---3--:R-:W-:-:S04]  /*0360*/  FADD R19, R19, R20 ;  /* 0x0000001413137221 */ /* 0x008fc80000000000 */
[----:B----4-:R-:W-:-:S04]  /*0370*/  FADD R19, R19, R22 ;  /* 0x0000001613137221 */ /* 0x010fc80000000000 */
[----:B-----5:R-:W-:-:S04]  /*0380*/  FADD R19, R19, R24 ;  /* 0x0000001813137221 */ /* 0x020fc80000000000 */
[----:B------:R-:W-:-:S04]  /*0390*/  FADD R19, R19, R26 ;  /* 0x0000001a13137221 */ /* 0x000fc80000000000 */
        /* <DEDUP_REMOVED lines=10> */
[----:B------:R-:W-:Y:S01]  /*0440*/  FADD R0, R9, R18 ;  /* 0x0000001209007221 */ /* 0x000fe20000000000 */
[----:B------:R-:W-:Y:S06]  /*0450*/  BRA.U UP1, `(.L_x_17) ;  /* 0xfffffffd01647547 */ /* 0x000fec000b83ffff */
.L_x_16:
[----:B------:R-:W-:Y:S05]  /*0460*/  BRA.U !UP0, `(.L_x_15) ;  /* 0x0000000108d07547 */ /* 0x000fea000b800000 */
[----:B------:R-:W-:Y:S02]  /*0470*/  UISETP.GE.U32.AND UP0, UPT, UR10, 0x8, UPT ;  /* 0x000000080a00788c */ /* 0x000fe4000bf06070 */
[----:B------:R-:W-:-:S04]  /*0480*/  ULOP3.LUT UR6, UR7, 0x7, URZ, 0xc0, !UPT ;  /* 0x0000000707067892 */ /* 0x000fc8000f8ec0ff */
[----:B------:R-:W-:-:S03]  /*0490*/  UISETP.NE.AND UP1, UPT, UR6, URZ, UPT ;  /* 0x000000ff0600728c */ /* 0x000fc6000bf25270 */
[----:B------:R-:W-:Y:S08]  /*04a0*/  BRA.U !UP0, `(.L_x_18) ;  /* 0x0000000108507547 */ /* 0x000ff0000b800000 */
[----:B------:R-:W0:Y:S01]  /*04b0*/  LDC.64 R2, c[0x0][0x380] ;  /* 0x0000e000ff027b82 */ /* 0x000e220000000a00 */
[----:B------:R-:W-:-:S05]  /*04c0*/  IADD3 R9, PT, PT, R7, UR4, RZ ;  /* 0x0000000407097c10 */ /* 0x000fca000fffe0ff */
[----:B0-----:R-:W-:-:S05]  /*04d0*/  IMAD.WIDE R2, R9, 0x4, R2 ;  /* 0x0000000409027825 */ /* 0x001fca00078e0202 */
[----:B------:R-:W2:Y:S04]  /*04e0*/  LDG.E R9, desc[UR12][R2.64] ;  /* 0x0000000c02097981 */ /* 0x000ea8000c1e1900 */
[----:B------:R-:W3:Y:S04]  /*04f0*/  LDG.E R8, desc[UR12][R2.64+0x4] ;  /* 0x0000040c02087981 */ /* 0x000ee8000c1e1900 */
[----:B------:R-:W4:Y:S04]  /*0500*/  LDG.E R11, desc[UR12][R2.64+0x8] ;  /* 0x0000080c020b7981 */ /* 0x000f28000c1e1900 */
[----:B------:R-:W5:Y:S04]  /*0510*/  LDG.E R13, desc[UR12][R2.64+0xc] ;  /* 0x00000c0c020d7981 */ /* 0x000f68000c1e1900 */
[----:B------:R-:W5:Y:S04]  /*0520*/  LDG.E R15, desc[UR12][R2.64+0x10] ;  /* 0x0000100c020f7981 */ /* 0x000f68000c1e1900 */
[----:B------:R-:W5:Y:S04]  /*0530*/  LDG.E R17, desc[UR12][R2.64+0x14] ;  /* 0x0000140c02117981 */ /* 0x000f68000c1e1900 */
[----:B------:R-:W5:Y:S04]  /*0540*/  LDG.E R19, desc[UR12][R2.64+0x18] ;  /* 0x0000180c02137981 */ /* 0x000f68000c1e1900 */
[----:B------:R-:W5:Y:S01]  /*0550*/  LDG.E R21, desc[UR12][R2.64+0x1c] ;  /* 0x00001c0c02157981 */ /* 0x000f62000c1e1900 */
[----:B------:R-:W-:Y:S01]  /*0560*/  UIADD3 UR4, UPT, UPT, UR4, 0x8, URZ ;  /* 0x0000000804047890 */ /* 0x000fe2000fffe0ff */
[----:B--2---:R-:W-:-:S04]  /*0570*/  FADD R9, R0, R9 ;  /* 0x0000000900097221 */ /* 0x004fc80000000000 */
[----:B---3--:R-:W-:-:S04]  /*0580*/  FADD R8, R9, R8 ;  /* 0x0000000809087221 */ /* 0x008fc80000000000 */
[----:B----4-:R-:W-:-:S04]  /*0590*/  FADD R8, R8, R11 ;  /* 0x0000000b08087221 */ /* 0x010fc80000000000 */
[----:B-----5:R-:W-:-:S04]  /*05a0*/  FADD R8, R8, R13 ;  /* 0x0000000d08087221 */ /* 0x020fc80000000000 */
[----:B------:R-:W-:-:S04]  /*05b0*/  FADD R8, R8, R15 ;  /* 0x0000000f08087221 */ /* 0x000fc80000000000 */
[----:B------:R-:W-:-:S04]  /*05c0*/  FADD R8, R8, R17 ;  /* 0x0000001108087221 */ /* 0x000fc80000000000 */
[----:B------:R-:W-:-:S04]  /*05d0*/  FADD R8, R8, R19 ;  /* 0x0000001308087221 */ /* 0x000fc80000000000 */
[----:B------:R-:W-:-:S07]  /*05e0*/  FADD R0, R8, R21 ;  /* 0x0000001508007221 */ /* 0x000fce0000000000 */
.L_x_18:
        /* <DEDUP_REMOVED lines=11> */
[----:B------:R-:W5:Y:S01]  /*06a0*/  LDG.E R13, desc[UR12][R2.64+0xc] ;  /* 0x00000c0c020d7981 */ /* 0x000f62000c1e1900 */
[----:B------:R-:W-:Y:S01]  /*06b0*/  UIADD3 UR4, UPT, UPT, UR4, 0x4, URZ ;  /* 0x0000000404047890 */ /* 0x000fe2000fffe0ff */
[----:B--2---:R-:W-:-:S04]  /*06c0*/  FADD R9, R0, R9 ;  /* 0x0000000900097221 */ /* 0x004fc80000000000 */
[----:B---3--:R-:W-:-:S04]  /*06d0*/  FADD R8, R9, R8 ;  /* 0x0000000809087221 */ /* 0x008fc80000000000 */
[----:B----4-:R-:W-:-:S04]  /*06e0*/  FADD R8, R8, R11 ;  /* 0x0000000b08087221 */ /* 0x010fc80000000000 */
[----:B-----5:R-:W-:-:S07]  /*06f0*/  FADD R0, R8, R13 ;  /* 0x0000000d08007221 */ /* 0x020fce0000000000 */
.L_x_19:
[----:B------:R-:W-:Y:S05]  /*0700*/  BRA.U !UP1, `(.L_x_15) ;  /* 0x0000000109287547 */ /* 0x000fea000b800000 */
[----:B------:R-:W0:Y:S01]  /*0710*/  LDC.64 R8, c[0x0][0x380] ;  /* 0x0000e000ff087b82 */ /* 0x000e220000000a00 */
[----:B------:R-:W-:Y:S01]  /*0720*/  IADD3 R7, PT, PT, R7, UR4, RZ ;  /* 0x0000000407077c10 */ /* 0x000fe2000fffe0ff */
[----:B------:R-:W-:-:S12]  /*0730*/  UIADD3 UR5, UPT, UPT, -UR5, URZ, URZ ;  /* 0x000000ff05057290 */ /* 0x000fd8000fffe1ff */
.L_x_20:
[----:B0-----:R-:W-:-:S06]  /*0740*/  IMAD.WIDE R2, R7, 0x4, R8 ;  /* 0x0000000407027825 */ /* 0x001fcc00078e0208 */
[----:B------:R-:W2:Y:S01]  /*0750*/  LDG.E R3, desc[UR12][R2.64] ;  /* 0x0000000c02037981 */ /* 0x000ea2000c1e1900 */
[----:B------:R-:W-:Y:S01]  /*0760*/  UIADD3 UR5, UPT, UPT, UR5, 0x1, URZ ;  /* 0x0000000105057890 */ /* 0x000fe2000fffe0ff */
[----:B------:R-:W-:-:S03]  /*0770*/  IADD3 R7, PT, PT, R7, 0x1, RZ ;  /* 0x0000000107077810 */ /* 0x000fc60007ffe0ff */
[----:B------:R-:W-:Y:S01]  /*0780*/  UISETP.NE.AND UP0, UPT, UR5, URZ, UPT ;  /* 0x000000ff0500728c */ /* 0x000fe2000bf05270 */
[----:B--2---:R-:W-:-:S08]  /*0790*/  FADD R0, R3, R0 ;  /* 0x0000000003007221 */ /* 0x004fd00000000000 */
[----:B------:R-:W-:Y:S05]  /*07a0*/  BRA.U UP0, `(.L_x_20) ;  /* 0xfffffffd00e47547 */ /* 0x000fea000b83ffff */
.L_x_15:
[----:B------:R-:W0:Y:S08]  /*07b0*/  LDC.64 R2, c[0x0][0x3a0] ;  /* 0x0000e800ff027b82 */ /* 0x000e300000000a00 */
[----:B------:R-:W1:Y:S01]  /*07c0*/  LDC.64 R8, c[0x0][0x388] ;  /* 0x0000e200ff087b82 */ /* 0x000e620000000a00 */
[----:B0-----:R-:W-:-:S06]  /*07d0*/  IMAD.WIDE.U32 R2, R4, 0x4, R2 ;  /* 0x0000000404027825 */ /* 0x001fcc00078e0002 */
[----:B------:R-:W2:Y:S01]  /*07e0*/  LDG.E R3, desc[UR12][R2.64] ;  /* 0x0000000c02037981 */ /* 0x000ea2000c1e1900 */
[----:B------:R-:W-:-:S04]  /*07f0*/  IMAD R5, R4, UR11, R5 ;  /* 0x0000000b04057c24 */ /* 0x000fc8000f8e0205 */
[----:B------:R-:W-:-:S04]  /*0800*/  IMAD R5, R5, UR11, R6 ;  /* 0x0000000b05057c24 */ /* 0x000fc8000f8e0206 */
[----:B-1----:R-:W-:-:S04]  /*0810*/  IMAD.WIDE R4, R5, 0x4, R8 ;  /* 0x0000000405047825 */ /* 0x002fc800078e0208 */
[----:B--2---:R-:W-:-:S05]  /*0820*/  FADD R7, R3, R0 ;  /* 0x0000000003077221 */ /* 0x004fca0000000000 */
[----:B------:R-:W-:Y:S01]  /*0830*/  STG.E desc[UR12][R4.64], R7 ;  /* 0x0000000704007986 */ /* 0x000fe2000c10190c */
[----:B------:R-:W-:Y:S05]  /*0840*/  EXIT ;  /* 0x000000000000794d */ /* 0x000fea0003800000 */
.L_x_21:
        /* <DEDUP_REMOVED lines=11> */
.L_x_33:


//--------------------- .text._Z14conv_kernel_p1PfS_iS_iiiS_i --------------------------
	.section	.text._Z14conv_kernel_p1PfS_iS_iiiS_i,"ax",@progbits
	.align	128
        .global         _Z14conv_kernel_p1PfS_iS_iiiS_i
        .type           _Z14conv_kernel_p1PfS_iS_iiiS_i,@function
        .size           _Z14conv_kernel_p1PfS_iS_iiiS_i,(.L_x_34 - _Z14conv_kernel_p1PfS_iS_iiiS_i)
        .other          _Z14conv_kernel_p1PfS_iS_iiiS_i,@"STO_CUDA_ENTRY STV_DEFAULT"
_Z14conv_kernel_p1PfS_iS_iiiS_i:
.text._Z14conv_kernel_p1PfS_iS_iiiS_i:
[----:B------:R-:W-:Y:S01]  /*0000*/  LDC R1, c[0x0][0x37c] ;  /* 0x0000df00ff017b82 */ /* 0x000fe20000000800 */
[----:B------:R-:W0:Y:S07]  /*0010*/  S2R R4, SR_CTAID.X ;  /* 0x0000000000047919 */ /* 0x000e2e0000002500 */
[----:B------:R-:W0:Y:S01]  /*0020*/  LDC R3, c[0x0][0x3a8] ;  /* 0x0000ea00ff037b82 */ /* 0x000e220000000800 */
[----:B------:R-:W1:Y:S01]  /*0030*/  LDCU UR5, c[0x0][0x390] ;  /* 0x00007200ff0577ac */ /* 0x000e620008000800 */
[----:B------:R-:W2:Y:S01]  /*0040*/  S2R R5, SR_TID.X ;  /* 0x0000000000057919 */ /* 0x000ea20000002100 */
[----:B------:R-:W2:Y:S05]  /*0050*/  S2R R0, SR_TID.Y ;  /* 0x0000000000007919 */ /* 0x000eaa0000002200 */
[----:B------:R-:W3:Y:S08]  /*0060*/  S2UR UR4, SR_CTAID.Y ;  /* 0x00000000000479c3 */ /* 0x000ef00000002600 */
[----:B------:R-:W3:Y:S01]  /*0070*/  LDC.64 R6, c[0x0][0x3a0] ;  /* 0x0000e800ff067b82 */ /* 0x000ee20000000a00 */
[----:B0-----:R-:W-:-:S02]  /*0080*/  ISETP.GE.AND P0, PT, R4, R3, PT ;  /* 0x000000030400720c */ /* 0x001fc40003f06270 */
[----:B-1----:R-:W-:Y:S02]  /*0090*/  MOV R3, UR5 ;  /* 0x0000000500037c02 */ /* 0x002fe40008000f00 */
[----:B--2---:R-:W-:Y:S02]  /*00a0*/  VIMNMX R9, PT, PT, R5, R0, !PT ;  /* 0x0000000005097248 */ /* 0x004fe40007fe0100 */
[----:B---3--:R-:W-:Y:S01]  /*00b0*/  ISETP.LE.OR P0, PT, R7, UR4, P0 ;  /* 0x0000000407007c0c */ /* 0x008fe20008703670 */
[----:B------:R-:W-:Y:S01]  /*00c0*/  IMAD R7, R4, R7, UR4 ;  /* 0x0000000404077e24 */ /* 0x000fe2000f8e0207 */
[----:B------:R-:W-:-:S04]  /*00d0*/  IADD3 R2, PT, PT, R3, -R6, RZ ;  /* 0x8000000603027210 */ /* 0x000fc80007ffe0ff */
[----:B------:R-:W-:-:S13]  /*00e0*/  ISETP.GT.OR P0, PT, R9, R2, P0 ;  /* 0x000000020900720c */ /* 0x000fda0000704670 */
[----:B------:R-:W-:Y:S05]  /*00f0*/  @P0 EXIT ;  /* 0x000000000000094d */ /* 0x000fea0003800000 */
[----:B------:R-:W-:Y:S01]  /*0100*/  ISETP.GE.AND P0, PT, R6, 0x1, PT ;  /* 0x000000010600780c */ /* 0x000fe20003f06270 */
[----:B------:R-:W0:Y:S01]  /*0110*/  LDCU.64 UR6, c[0x0][0x358] ;  /* 0x00006b00ff0677ac */ /* 0x000e220008000a00 */
[----:B------:R-:W-:-:S11]  /*0120*/  HFMA2 R19, -RZ, RZ, 0, 0 ;  /* 0x00000000ff137431 */ /* 0x000fd600000001ff */
[----:B------:R-:W-:Y:S05]  /*0130*/  @!P0 BRA `(.L_x_22) ;  /* 0x0000000800848947 */ /* 0x000fea0003800000 */
[C---:B------:R-:W-:Y:S01]  /*0140*/  LOP3.LUT R9, R6.reuse, 0x7ffffff0, RZ, 0xc0, !PT ;  /* 0x7ffffff006097812 */ /* 0x040fe200078ec0ff */
[----:B------:R-:W-:Y:S01]  /*0150*/  IMAD R11, R3, UR4, R5 ;  /* 0x00000004030b7c24 */ /* 0x000fe2000f8e0205 */
[C---:B------:R-:W-:Y:S01]  /*0160*/  LOP3.LUT R4, R6.reuse, 0xf, RZ, 0xc0, !PT ;  /* 0x0000000f06047812 */ /* 0x040fe200078ec0ff */
[----:B------:R-:W-:Y:S01]  /*0170*/  UMOV UR4, URZ ;  /* 0x000000ff00047c82 */ /* 0x000fe20008000000 */
[C---:B------:R-:W-:Y:S02]  /*0180*/  LOP3.LUT R8, R6.reuse, 0x7, RZ, 0xc0, !PT ;  /* 0x0000000706087812 */ /* 0x040fe400078ec0ff */
[----:B------:R-:W-:Y:S02]  /*0190*/  LOP3.LUT R10, R6, 0x3, RZ, 0xc0, !PT ;  /* 0x00000003060a7812 */ /* 0x000fe400078ec0ff */
[----:B------:R-:W-:Y:S02]  /*01a0*/  MOV R19, RZ ;  /* 0x000000ff00137202 */ /* 0x000fe40000000f00 */
[----:B------:R-:W-:-:S07]  /*01b0*/  IADD3 R12, PT, PT, -R9, RZ, RZ ;  /* 0x000000ff090c7210 */ /* 0x000fce0007ffe1ff */
.L_x_28:
[----:B------:R-:W1:Y:S01]  /*01c0*/  LDC R6, c[0x0][0x3a0] ;  /* 0x0000e800ff067b82 */ /* 0x000e620000000800 */
[----:B------:R-:W-:Y:S02]  /*01d0*/  IADD3 R18, PT, PT, R11, UR4, RZ ;  /* 0x000000040b127c10 */ /* 0x000fe4000fffe0ff */
[----:B------:R-:W-:-:S05]  /*01e0*/  MOV R13, RZ ;  /* 0x000000ff000d7202 */ /* 0x000fca0000000f00 */
[----:B------:R-:W2:Y:S01]  /*01f0*/  LDC R3, c[0x0][0x390] ;  /* 0x0000e400ff037b82 */ /* 0x000ea20000000800 */
[----:B-1----:R-:W-:Y:S01]  /*0200*/  ISETP.GE.U32.AND P1, PT, R6, 0x10, PT ;  /* 0x000000100600780c */ /* 0x002fe20003f26070 */
[----:B------:R-:W-:Y:S01]  /*0210*/  IMAD R15, R7, R6, UR4 ;  /* 0x00000004070f7e24 */ /* 0x000fe2000f8e0206 */
[----:B------:R-:W-:-:S03]  /*0220*/  UIADD3 UR4, UPT, UPT, UR4, 0x1, URZ ;  /* 0x0000000104047890 */ /* 0x000fc6000fffe0ff */
[----:B------:R-:W-:-:S03]  /*0230*/  IMAD R2, R15, R6, RZ ;  /* 0x000000060f027224 */ /* 0x000fc600078e02ff */
[----:B------:R-:W-:Y:S01]  /*0240*/  ISETP.NE.AND P0, PT, R6, UR4, PT ;  /* 0x0000000406007c0c */ /* 0x000fe2000bf05270 */
[----:B--2---:R-:W-:-:S04]  /*0250*/  IMAD R18, R18, R3, R0 ;  /* 0x0000000312127224 */ /* 0x004fc800078e0200 */
[----:B------:R-:W-:Y:S08]  /*0260*/  @!P1 BRA `(.L_x_23) ;  /* 0x0000000000f49947 */ /* 0x000ff00003800000 */
[----:B------:R-:W-:Y:S02]  /*0270*/  MOV R21, R2 ;  /* 0x0000000200157202 */ /* 0x000fe40000000f00 */
[----:B------:R-:W-:Y:S02]  /*0280*/  MOV R23, R18 ;  /* 0x0000001200177202 */ /* 0x000fe40000000f00 */
[----:B------:R-:W-:-:S07]  /*0290*/  MOV R13, R12 ;  /* 0x0000000c000d7202 */ /* 0x000fce0000000f00 */
.L_x_24:
[----:B------:R-:W1:Y:S08]  /*02a0*/  LDC.64 R16, c[0x0][0x380] ;  /* 0x0000e000ff107b82 */ /* 0x000e700000000a00 */
[----:B------:R-:W2:Y:S01]  /*02b0*/  LDC.64 R14, c[0x0][0x398] ;  /* 0x0000e600ff0e7b82 */ /* 0x000ea20000000a00 */
[----:B-1----:R-:W-:-:S05]  /*02c0*/  IMAD.WIDE R16, R23, 0x4, R16 ;  /* 0x0000000417107825 */ /* 0x002fca00078e0210 */
[----:B0-----:R-:W3:Y:S01]  /*02d0*/  LDG.E R20, desc[UR6][R16.64] ;  /* 0x0000000610147981 */ /* 0x001ee2000c1e1900 */
[----:B--2---:R-:W-:-:S03]  /*02e0*/  IMAD.WIDE R14, R21, 0x4, R14 ;  /* 0x00000004150e7825 */ /* 0x004fc600078e020e */
[----:B------:R-:W2:Y:S04]  /*02f0*/  LDG.E R25, desc[UR6][R16.64+0x4] ;  /* 0x0000040610197981 */ /* 0x000ea8000c1e1900 */
[----:B------:R-:W3:Y:S04]  /*0300*/  LDG.E R22, desc[UR6][R14.64] ;  /* 0x000000060e167981 */ /* 0x000ee8000c1e1900 */
[----:B------:R-:W2:Y:S04]  /*0310*/  LDG.E R24, desc[UR6][R14.64+0x4] ;  /* 0x000004060e187981 */ /* 0x000ea8000c1e1900 */
[----:B------:R-:W4:Y:S04]  /*0320*/  LDG.E R26, desc[UR6][R14.64+0x34] ;  /* 0x000034060e1a7981 */ /* 0x000f28000c1e1900 */
[----:B------:R-:W5:Y:S04]  /*0330*/  LDG.E R28, desc[UR6][R14.64+0x38] ;  /* 0x000038060e1c7981 */ /* 0x000f68000c1e1900 */
[----:B------:R-:W5:Y:S01]  /*0340*/  LDG.E R29, desc[UR6][R14.64+0x3c] ;  /* 0x00003c060e1d7981 */ /* 0x000f62000c1e1900 */
[----:B---3--:R-:W-:-:S03]  /*0350*/  FFMA R20, R20, R22, R19 ;  /* 0x0000001614147223 */ /* 0x008fc60000000013 */
[----:B------:R-:W3:Y:S04]  /*0360*/  LDG.E R19, desc[UR6][R16.64+0x8] ;  /* 0x0000080610137981 */ /* 0x000ee8000c1e1900 */
[----:B------:R-:W3:Y:S01]  /*0370*/  LDG.E R22, desc[UR6][R14.64+0x8] ;  /* 0x000008060e167981 */ /* 0x000ee2000c1e1900 */
[----:B--2---:R-:W-:-:S03]  /*0380*/  FFMA R20, R25, R24, R20 ;  /* 0x0000001819147223 */ /* 0x004fc60000000014 */
[----:B------:R-:W2:Y:S04]  /*0390*/  LDG.E R24, desc[UR6][R16.64+0xc] ;  /* 0x00000c0610187981 */ /* 0x000ea8000c1e1900 */
[----:B------:R-:W2:Y:S01]  /*03a0*/  LDG.E R25, desc[UR6][R14.64+0xc] ;  /* 0x00000c060e197981 */ /* 0x000ea2000c1e1900 */
        /* <DEDUP_REMOVED lines=28> */
[----:B------:R-:W4:Y:S04]  /*0570*/  LDG.E R25, desc[UR6][R16.64+0x34] ;  /* 0x0000340610197981 */ /* 0x000f28000c1e1900 */
[----:B------:R-:W5:Y:S04]  /*0580*/  LDG.E R22, desc[UR6][R16.64+0x38] ;  /* 0x0000380610167981 */ /* 0x000f68000c1e1900 */
[----:B------:R-:W2:Y:S01]  /*0590*/  LDG.E R24, desc[UR6][R16.64+0x3c] ;  /* 0x00003c0610187981 */ /* 0x000ea2000c1e1900 */
[----:B------:R-:W-:-:S04]  /*05a0*/  IADD3 R13, PT, PT, R13, 0x10, RZ ;  /* 0x000000100d0d7810 */ /* 0x000fc80007ffe0ff */
[----:B------:R-:W-:Y:S02]  /*05b0*/  ISETP.NE.AND P1, PT, R13, RZ, PT ;  /* 0x000000ff0d00720c */ /* 0x000fe40003f25270 */
[----:B------:R-:W-:Y:S02]  /*05c0*/  IADD3 R23, PT, PT, R23, 0x10, RZ ;  /* 0x0000001017177810 */ /* 0x000fe40007ffe0ff */
[----:B------:R-:W-:Y:S01]  /*05d0*/  IADD3 R21, PT, PT, R21, 0x10, RZ ;  /* 0x0000001015157810 */ /* 0x000fe20007ffe0ff */
[----:B---3--:R-:W-:-:S04]  /*05e0*/  FFMA R20, R20, R19, R27 ;  /* 0x0000001314147223 */ /* 0x008fc8000000001b */
[----:B----4-:R-:W-:-:S04]  /*05f0*/  FFMA R25, R25, R26, R20 ;  /* 0x0000001a19197223 */ /* 0x010fc80000000014 */
[----:B-----5:R-:W-:-:S04]  /*0600*/  FFMA R25, R22, R28, R25 ;  /* 0x0000001c16197223 */ /* 0x020fc80000000019 */
[----:B--2---:R-:W-:Y:S01]  /*0610*/  FFMA R19, R24, R29, R25 ;  /* 0x0000001d18137223 */ /* 0x004fe20000000019 */
[----:B------:R-:W-:Y:S06]  /*0620*/  @P1 BRA `(.L_x_24) ;  /* 0xfffffffc001c1947 */ /* 0x000fec000383ffff */
[----:B------:R-:W-:-:S07]  /*0630*/  MOV R13, R9 ;  /* 0x00000009000d7202 */ /* 0x000fce0000000f00 */
.L_x_23:
[----:B------:R-:W-:-:S13]  /*0640*/  ISETP.NE.AND P1, PT, R4, RZ, PT ;  /* 0x000000ff0400720c */ /* 0x000fda0003f25270 */
[----:B------:R-:W-:Y:S05]  /*0650*/  @!P1 BRA `(.L_x_25) ;  /* 0x0000000400389947 */ /* 0x000fea0003800000 */
[----:B------:R-:W-:Y:S02]  /*0660*/  IADD3 R14, PT, PT, R4, -0x1, RZ ;  /* 0xffffffff040e7810 */ /* 0x000fe40007ffe0ff */
[----:B------:R-:W-:Y:S02]  /*0670*/  ISETP.NE.AND P2, PT, R8, RZ, PT ;  /* 0x000000ff0800720c */ /* 0x000fe40003f45270 */
[----:B------:R-:W-:-:S13]  /*0680*/  ISETP.GE.U32.AND P1, PT, R14, 0x7, PT ;  /* 0x000000070e00780c */ /* 0x000fda0003f26070 */
[----:B------:R-:W-:Y:S05]  /*0690*/  @!P1 BRA `(.L_x_26) ;  /* 0x00000000007c9947 */ /* 0x000fea0003800000 */
[----:B------:R-:W1:Y:S01]  /*06a0*/  LDC.64 R16, c[0x0][0x380] ;  /* 0x0000e000ff107b82 */ /* 0x000e620000000a00 */
[-C--:B------:R-:W-:Y:S02]  /*06b0*/  IADD3 R21, PT, PT, R18, R13.reuse, RZ ;  /* 0x0000000d12157210 */ /* 0x080fe40007ffe0ff */
[----:B------:R-:W-:-:S05]  /*06c0*/  IADD3 R23, PT, PT, R2, R13, RZ ;  /* 0x0000000d02177210 */ /* 0x000fca0007ffe0ff */
[----:B------:R-:W2:Y:S01]  /*06d0*/  LDC.64 R14, c[0x0][0x398] ;  /* 0x0000e600ff0e7b82 */ /* 0x000ea20000000a00 */
[----:B-1----:R-:W-:-:S05]  /*06e0*/  IMAD.WIDE R16, R21, 0x4, R16 ;  /* 0x0000000415107825 */ /* 0x002fca00078e0210 */
[----:B0-----:R-:W3:Y:S01]  /*06f0*/  LDG.E R20, desc[UR6][R16.64] ;  /* 0x0000000610147981 */ /* 0x001ee2000c1e1900 */
[----:B--2---:R-:W-:-:S03]  /*0700*/  IMAD.WIDE R14, R23, 0x4, R14 ;  /* 0x00000004170e7825 */ /* 0x004fc600078e020e */
[----:B------:R-:W2:Y:S04]  /*0710*/  LDG.E R25, desc[UR6][R16.64+0x8] ;  /* 0x0000080610197981 */ /* 0x000ea8000c1e1900 */
[----:B------:R-:W3:Y:S04]  /*0720*/  LDG.E R21, desc[UR6][R14.64] ;  /* 0x000000060e157981 */ /* 0x000ee8000c1e1900 */
[----:B------:R-:W4:Y:S04]  /*0730*/  LDG.E R23, desc[UR6][R16.64+0x4] ;  /* 0x0000040610177981 */ /* 0x000f28000c1e1900 */
[----:B------:R-:W4:Y:S04]  /*0740*/  LDG.E R22, desc[UR6][R14.64+0x4] ;  /* 0x000004060e167981 */ /* 0x000f28000c1e1900 */
[----:B------:R-:W2:Y:S04]  /*0750*/  LDG.E R24, desc[UR6][R14.64+0x8] ;  /* 0x000008060e187981 */ /* 0x000ea8000c1e1900 */
[----:B------:R-:W5:Y:S04]  /*0760*/  LDG.E R26, desc[UR6][R14.64+0x10] ;  /* 0x000010060e1a7981 */ /* 0x000f68000c1e1900 */
[----:B------:R-:W5:Y:S04]  /*0770*/  LDG.E R27, desc[UR6][R14.64+0x14] ;  /* 0x000014060e1b7981 */ /* 0x000f68000c1e1900 */
[----:B------:R-:W5:Y:S01]  /*0780*/  LDG.E R29, desc[UR6][R14.64+0x1c] ;  /* 0x00001c060e1d7981 */ /* 0x000f62000c1e1900 */
[----:B---3--:R-:W-:-:S03]  /*0790*/  FFMA R20, R20, R21, R19 ;  /* 0x0000001514147223 */ /* 0x008fc60000000013 */
[----:B------:R-:W3:Y:S04]  /*07a0*/  LDG.E R19, desc[UR6][R16.64+0xc] ;  /* 0x00000c0610137981 */ /* 0x000ee8000c1e1900 */
[----:B------:R-:W5:Y:S01]  /*07b0*/  LDG.E R21, desc[UR6][R16.64+0x18] ;  /* 0x0000180610157981 */ /* 0x000f62000c1e1900 */
[----:B----4-:R-:W-:-:S03]  /*07c0*/  FFMA R22, R23, R22, R20 ;  /* 0x0000001617167223 */ /* 0x010fc60000000014 */
[----:B------:R-:W3:Y:S01]  /*07d0*/  LDG.E R20, desc[UR6][R14.64+0xc] ;  /* 0x00000c060e147981 */ /* 0x000ee2000c1e1900 */
[----:B--2---:R-:W-:-:S03]  /*07e0*/  FFMA R28, R25, R24, R22 ;  /* 0x00000018191c7223 */ /* 0x004fc60000000016 */
[----:B------:R-:W5:Y:S04]  /*07f0*/  LDG.E R25, desc[UR6][R16.64+0x10] ;  /* 0x0000100610197981 */ /* 0x000f68000c1e1900 */
[----:B------:R-:W2:Y:S04]  /*0800*/  LDG.E R22, desc[UR6][R16.64+0x14] ;  /* 0x0000140610167981 */ /* 0x000ea8000c1e1900 */
[----:B------:R-:W4:Y:S04]  /*0810*/  LDG.E R24, desc[UR6][R14.64+0x18] ;  /* 0x000018060e187981 */ /* 0x000f28000c1e1900 */
[----:B------:R-:W4:Y:S01]  /*0820*/  LDG.E R23, desc[UR6][R16.64+0x1c] ;  /* 0x00001c0610177981 */ /* 0x000f22000c1e1900 */
[----:B------:R-:W-:Y:S01]  /*0830*/  IADD3 R13, PT, PT, R13, 0x8, RZ ;  /* 0x000000080d0d7810 */ /* 0x000fe20007ffe0ff */
[----:B---3--:R-:W-:-:S04]  /*0840*/  FFMA R20, R19, R20, R28 ;  /* 0x0000001413147223 */ /* 0x008fc8000000001c */
[----:B-----5:R-:W-:-:S04]  /*0850*/  FFMA R25, R25, R26, R20 ;  /* 0x0000001a19197223 */ /* 0x020fc80000000014 */
[----:B--2---:R-:W-:-:S04]  /*0860*/  FFMA R22, R22, R27, R25 ;  /* 0x0000001b16167223 */ /* 0x004fc80000000019 */
[----:B----4-:R-:W-:-:S04]  /*0870*/  FFMA R22, R21, R24, R22 ;  /* 0x0000001815167223 */ /* 0x010fc80000000016 */
[----:B------:R-:W-:-:S07]  /*0880*/  FFMA R19, R23, R29, R22 ;  /* 0x0000001d17137223 */ /* 0x000fce0000000016 */
.L_x_26:
        /* <DEDUP_REMOVED lines=18> */
[----:B------:R-:W5:Y:S01]  /*09b0*/  LDG.E R26, desc[UR6][R14.64+0xc] ;  /* 0x00000c060e1a7981 */ /* 0x000f62000c1e1900 */
[----:B------:R-:W-:Y:S01]  /*09c0*/  IADD3 R13, PT, PT, R13, 0x4, RZ ;  /* 0x000000040d0d7810 */ /* 0x000fe20007ffe0ff */
[----:B---3--:R-:W-:-:S04]  /*09d0*/  FFMA R20, R20, R21, R19 ;  /* 0x0000001514147223 */ /* 0x008fc80000000013 */
[----:B----4-:R-:W-:-:S04]  /*09e0*/  FFMA R20, R23, R22, R20 ;  /* 0x0000001617147223 */ /* 0x010fc80000000014 */
[----:B--2---:R-:W-:-:S04]  /*09f0*/  FFMA R20, R25, R24, R20 ;  /* 0x0000001819147223 */ /* 0x004fc80000000014 */
[----:B-----5:R-:W-:-:S07]  /*0a00*/  FFMA R19, R27, R26, R20 ;  /* 0x0000001a1b137223 */ /* 0x020fce0000000014 */
.L_x_27:
[----:B------:R-:W-:Y:S05]  /*0a10*/  @!P2 BRA `(.L_x_25) ;  /* 0x000000000048a947 */ /* 0x000fea0003800000 */
[----:B------:R-:W1:Y:S01]  /*0a20*/  LDC.64 R14, c[0x0][0x380] ;  /* 0x0000e000ff0e7b82 */ /* 0x000e620000000a00 */
[-C--:B------:R-:W-:Y:S02]  /*0a30*/  IADD3 R21, PT, PT, R18, R13.reuse, RZ ;  /* 0x0000000d12157210 */ /* 0x080fe40007ffe0ff */
[----:B------:R-:W-:-:S05]  /*0a40*/  IADD3 R13, PT, PT, R2, R13, RZ ;  /* 0x0000000d020d7210 */ /* 0x000fca0007ffe0ff */
[----:B------:R-:W2:Y:S01]  /*0a50*/  LDC.64 R16, c[0x0][0x398] ;  /* 0x0000e600ff107b82 */ /* 0x000ea20000000a00 */
[----:B-1----:R-:W-:-:S05]  /*0a60*/  IMAD.WIDE R14, R21, 0x4, R14 ;  /* 0x00000004150e7825 */ /* 0x002fca00078e020e */
[----:B0-----:R-:W3:Y:S01]  /*0a70*/  LDG.E R2, desc[UR6][R14.64] ;  /* 0x000000060e027981 */ /* 0x001ee2000c1e1900 */
[----:B--2---:R-:W-:-:S05]  /*0a80*/  IMAD.WIDE R16, R13, 0x4, R16 ;  /* 0x000000040d107825 */ /* 0x004fca00078e0210 */
[----:B------:R-:W3:Y:S01]  /*0a90*/  LDG.E R13, desc[UR6][R16.64] ;  /* 0x00000006100d7981 */ /* 0x000ee2000c1e1900 */
[----:B------:R-:W-:Y:S01]  /*0aa0*/  ISETP.NE.AND P1, PT, R10, 0x1, PT ;  /* 0x000000010a00780c */ /* 0x000fe20003f25270 */
[----:B---3--:R-:W-:-:S12]  /*0ab0*/  FFMA R19, R2, R13, R19 ;  /* 0x0000000d02137223 */ /* 0x008fd80000000013 */
[----:B------:R-:W-:Y:S05]  /*0ac0*/  @!P1 BRA `(.L_x_25) ;  /* 0x00000000001c9947 */ /* 0x000fea0003800000 */
[----:B------:R-:W-:Y:S01]  /*0ad0*/  ISETP.NE.AND P1, PT, R10, 0x2, PT ;  /* 0x000000020a00780c */ /* 0x000fe20003f25270 */
[----:B------:R-:W2:Y:S04]  /*0ae0*/  LDG.E R2, desc[UR6][R14.64+0x4] ;  /* 0x000004060e027981 */ /* 0x000ea8000c1e1900 */
[----:B------:R-:W2:Y:S08]  /*0af0*/  LDG.E R13, desc[UR6][R16.64+0x4] ;  /* 0x00000406100d7981 */ /* 0x000eb0000c1e1900 */
[----:B------:R-:W3:Y:S04]  /*0b00*/  @P1 LDG.E R18, desc[UR6][R14.64+0x8] ;  /* 0x000008060e121981 */ /* 0x000ee8000c1e1900 */
[----:B------:R-:W3:Y:S01]  /*0b10*/  @P1 LDG.E R20, desc[UR6][R16.64+0x8] ;  /* 0x0000080610141981 */ /* 0x000ee2000c1e1900 */
[----:B--2---:R-:W-:-:S04]  /*0b20*/  FFMA R19, R2, R13, R19 ;  /* 0x0000000d02137223 */ /* 0x004fc80000000013 */
[----:B---3--:R-:W-:-:S07]  /*0b30*/  @P1 FFMA R19, R18, R20, R19 ;  /* 0x0000001412131223 */ /* 0x008fce0000000013 */
.L_x_25:
[----:B------:R-:W-:Y:S05]  /*0b40*/  @P0 BRA `(.L_x_28) ;  /* 0xfffffff4009c0947 */ /* 0x000fea000383ffff */
.L_x_22:
[----:B------:R-:W1:Y:S01]  /*0b50*/  LDCU UR4, c[0x0][0x3b8] ;  /* 0x00007700ff0477ac */ /* 0x000e620008000800 */
[----:B------:R-:W-:Y:S01]  /*0b60*/  IADD3 R6, PT, PT, R3, 0x1, -R6 ;  /* 0x0000000103067810 */ /* 0x000fe20007ffe806 */
[----:B-1----:R-:W-:-:S09]  /*0b70*/  UISETP.NE.AND UP0, UPT, UR4, URZ, UPT ;  /* 0x000000ff0400728c */ /* 0x002fd2000bf05270 */
[----:B------:R-:W-:Y:S05]  /*0b80*/  BRA.U UP0, `(.L_x_29) ;  /* 0x0000000100247547 */ /* 0x000fea000b800000 */
[----:B------:R-:W1:Y:S01]  /*0b90*/  LDCU UR4, c[0x0][0x3a8] ;  /* 0x00007500ff0477ac */ /* 0x000e620008000800 */
[----:B------:R-:W2:Y:S01]  /*0ba0*/  LDC.64 R2, c[0x0][0x388] ;  /* 0x0000e200ff027b82 */ /* 0x000ea20000000a00 */
[----:B------:R-:W-:Y:S01]  /*0bb0*/  IMAD R0, R5, R6, R0 ;  /* 0x0000000605007224 */ /* 0x000fe200078e0200 */
[----:B------:R-:W1:Y:S02]  /*0bc0*/  LDCU UR5, c[0x0][0x3a4] ;  /* 0x00007480ff0577ac */ /* 0x000e640008000800 */
[----:B-1----:R-:W-:-:S06]  /*0bd0*/  UIMAD UR4, UR5, UR4, URZ ;  /* 0x00000004050472a4 */ /* 0x002fcc000f8e02ff */
[----:B------:R-:W-:-:S04]  /*0be0*/  IMAD R7, R0, UR4, R7 ;  /* 0x0000000400077c24 */ /* 0x000fc8000f8e0207 */
[----:B--2---:R-:W-:-:S05]  /*0bf0*/  IMAD.WIDE R2, R7, 0x4, R2 ;  /* 0x0000000407027825 */ /* 0x004fca00078e0202 */
[----:B0-----:R-:W-:Y:S01]  /*0c00*/  STG.E desc[UR6][R2.64], R19 ;  /* 0x0000001302007986 */ /* 0x001fe2000c101906 */
[----:B------:R-:W-:Y:S05]  /*0c10*/  EXIT ;  /* 0x000000000000794d */ /* 0x000fea0003800000 */
.L_x_29:
[----:B------:R-:W1:Y:S08]  /*0c20*/  LDC.64 R2, c[0x0][0x3b0] ;  /* 0x0000ec00ff027b82 */ /* 0x000e700000000a00 */
[----:B------:R-:W2:Y:S01]  /*0c30*/  LDC.64 R8, c[0x0][0x388] ;  /* 0x0000e200ff087b82 */ /* 0x000ea20000000a00 */
[----:B-1----:R-:W-:-:S06]  /*0c40*/  IMAD.WIDE R2, R7, 0x4, R2 ;  /* 0x0000000407027825 */ /* 0x002fcc00078e0202 */
[----:B0-----:R-:W3:Y:S01]  /*0c50*/  LDG.E R2, desc[UR6][R2.64] ;  /* 0x0000000602027981 */ /* 0x001ee2000c1e1900 */
[----:B------:R-:W-:-:S04]  /*0c60*/  IMAD R5, R7, R6, R5 ;  /* 0x0000000607057224 */ /* 0x000fc800078e0205 */
[----:B------:R-:W-:-:S04]  /*0c70*/  IMAD R5, R5, R6, R0 ;  /* 0x0000000605057224 */ /* 0x000fc800078e0200 */
[----:B--2---:R-:W-:-:S04]  /*0c80*/  IMAD.WIDE R4, R5, 0x4, R8 ;  /* 0x0000000405047825 */ /* 0x004fc800078e0208 */
[----:B---3--:R-:W-:-:S05]  /*0c90*/  FADD R19, R2, R19 ;  /* 0x0000001302137221 */ /* 0x008fca0000000000 */
[----:B------:R-:W-:Y:S01]  /*0ca0*/  STG.E desc[UR6][R4.64], R19 ;  /* 0x0000001304007986 */ /* 0x000fe2000c101906 */
[----:B------:R-:W-:Y:S05]  /*0cb0*/  EXIT ;  /* 0x000000000000794d */ /* 0x000fea0003800000 */
.L_x_30:
        /* <DEDUP_REMOVED lines=12> */
.L_x_34:


//--------------------- .nv.shared.reserved.0     --------------------------
	.section	.nv.shared.reserved.0,"aw",@nobits
	.weak		__nv_reservedSMEM_offset_0_alias
	.size		__nv_reservedSMEM_offset_0_alias, 0, 64
	.other		__nv_reservedSMEM_offset_0_alias,@"STO_CUDA_RESERVED_SHARED STV_DEFAULT"
__nv_reservedSMEM_offset_0_alias:
	.zero		0
	.zero		64


//--------------------- .nv.constant0._Z9fc_kernelPfS_S_S_ii --------------------------
	.section	.nv.constant0._Z9fc_kernelPfS_S_S_ii,"a",@progbits
	.sectionflags	@""
	.align	4
.nv.constant0._Z9fc_kernelPfS_S_S_ii:
	.zero		936


//--------------------- .nv.constant0._Z14maxpool_kernelPfS_iiii --------------------------
	.section	.nv.constant0._Z14maxpool_kernelPfS_iiii,"a",@progbits
	.sectionflags	@""
	.align	4
.nv.constant0._Z14maxpool_kernelPfS_iiii:
	.zero		928


//--------------------- .nv.constant0._Z14conv_kernel_p2PfS_iiiS_ --------------------------
	.section	.nv.constant0._Z14conv_kernel_p2PfS_iiiS_,"a",@progbits
	.sectionflags	@""
	.align	4
.nv.constant0._Z14conv_kernel_p2PfS_iiiS_:
	.zero		936


//--------------------- .nv.constant0._Z14conv_kernel_p1PfS_iS_iiiS_i --------------------------
	.section	.nv.constant0._Z14conv_kernel_p1PfS_iS_iiiS_i,"a",@progbits
	.sectionflags	@""
	.align	4
.nv.constant0._Z14conv_kernel_p1PfS_iS_iiiS_i:
	.zero		956


//--------------------- SYMBOLS --------------------------

	.type		.nv.reservedSmem.offset0,@object
	.size		.nv.reservedSmem.offset0,0x4
